	.target	sm_90a

	.elftype	@"ET_EXEC"


//--------------------- .note.nv.tkinfo           --------------------------
	.section	.note.nv.tkinfo,"",@"SHT_NOTE"
	.sectionflags	@"SHF_NOTE_NV_TKINFO"
	.tkinfo
        /*0018*/ 	.word	0x00000002
        /*0030*/ 	.string	""
        /*0030*/ 	.string	"ptxas"
        /*0030*/ 	.string	"Cuda compilation tools, release 13.0, V13.0.88"
        /*0030*/ 	.string	"Build cuda_13.0.r13.0/compiler.36424714_0"
        /*0030*/ 	.string	"-arch sm_90a -m 64 "



//--------------------- .note.nv.cuinfo           --------------------------
	.section	.note.nv.cuinfo,"",@"SHT_NOTE"
	.sectionflags	@"SHF_NOTE_NV_CUINFO"
        /*0018*/ 	.short	0x0002
        /*001a*/ 	.short	0x005a
        /*001c*/ 	.short	0x0082
	.zero		2


//--------------------- .nv.info                  --------------------------
	.section	.nv.info,"",@"SHT_CUDA_INFO"
	.align	4


	//----- nvinfo : EIATTR_REGCOUNT
	.align		4
        /*0000*/ 	.byte	0x04, 0x2f
        /*0002*/ 	.short	(.L_15 - .L_14)
	.align		4
.L_14:
        /*0004*/ 	.word	index@(_ZN7cutlass13device_kernelINS_4gemm6kernel13GemmUniversalIN4cute5tupleIJiiiiEEENS1_10collective13CollectiveMmaINS1_34MainloopSm90TmaGmmaWarpSpecializedILi4ENS5_IJNS4_1CILi1EEESB_SB_EEENS1_35KernelTmaWarpSpecializedCooperativeEEENS5_IJNSA_ILi384EEENSA_ILi32EEENSA_ILi128EEEEEEaNS5_IJlSB_lEEEaSJ_NS4_8TiledMMAINS4_8MMA_AtomIJNS4_4SM904GMMA26MMA_64x32x32_S32S8S8_SS_TNEEEENS4_6LayoutINS5_IJNSA_ILi2EEESB_SB_EEENS5_IJSB_NSA_ILi0EEEST_EEEEENS5_IJNS4_10UnderscoreESW_SW_EEEEENS4_13SM90_TMA_LOADENS4_14ComposedLayoutINS4_7SwizzleILi3ELi4ELi3EEENS4_18smem_ptr_flag_bitsILi8EEENSQ_INS5_IJNSA_ILi8EEESH_EEENS5_IJSH_SB_EEEEEEEvNS4_8identityESZ_S19_vS1A_EENS_8epilogue10collective6detail29Sm90TmaWarpSpecializedAdapterINS1D_15DefaultEpilogueIaSJ_SJ_NS1C_6thread17LinearCombinationIaLi1EiiLNS1H_9ScaleType4KindE0ELNS_15FloatRoundStyleE2EaEENS1_15EpilogueDefaultEEEEEvvEEEEvNT_6ParamsE)
        /*0008*/ 	.word	0x000000a8


	//----- nvinfo : EIATTR_FRAME_SIZE
	.align		4
.L_15:
        /*000c*/ 	.byte	0x04, 0x11
        /*000e*/ 	.short	(.L_17 - .L_16)
	.align		4
.L_16:
        /*0010*/ 	.word	index@(_ZN7cutlass13device_kernelINS_4gemm6kernel13GemmUniversalIN4cute5tupleIJiiiiEEENS1_10collective13CollectiveMmaINS1_34MainloopSm90TmaGmmaWarpSpecializedILi4ENS5_IJNS4_1CILi1EEESB_SB_EEENS1_35KernelTmaWarpSpecializedCooperativeEEENS5_IJNSA_ILi384EEENSA_ILi32EEENSA_ILi128EEEEEEaNS5_IJlSB_lEEEaSJ_NS4_8TiledMMAINS4_8MMA_AtomIJNS4_4SM904GMMA26MMA_64x32x32_S32S8S8_SS_TNEEEENS4_6LayoutINS5_IJNSA_ILi2EEESB_SB_EEENS5_IJSB_NSA_ILi0EEEST_EEEEENS5_IJNS4_10UnderscoreESW_SW_EEEEENS4_13SM90_TMA_LOADENS4_14ComposedLayoutINS4_7SwizzleILi3ELi4ELi3EEENS4_18smem_ptr_flag_bitsILi8EEENSQ_INS5_IJNSA_ILi8EEESH_EEENS5_IJSH_SB_EEEEEEEvNS4_8identityESZ_S19_vS1A_EENS_8epilogue10collective6detail29Sm90TmaWarpSpecializedAdapterINS1D_15DefaultEpilogueIaSJ_SJ_NS1C_6thread17LinearCombinationIaLi1EiiLNS1H_9ScaleType4KindE0ELNS_15FloatRoundStyleE2EaEENS1_15EpilogueDefaultEEEEEvvEEEEvNT_6ParamsE)
        /*0014*/ 	.word	0x00000000


	//----- nvinfo : EIATTR_MIN_STACK_SIZE
	.align		4
.L_17:
        /*0018*/ 	.byte	0x04, 0x12
        /*001a*/ 	.short	(.L_19 - .L_18)
	.align		4
.L_18:
        /*001c*/ 	.word	index@(_ZN7cutlass13device_kernelINS_4gemm6kernel13GemmUniversalIN4cute5tupleIJiiiiEEENS1_10collective13CollectiveMmaINS1_34MainloopSm90TmaGmmaWarpSpecializedILi4ENS5_IJNS4_1CILi1EEESB_SB_EEENS1_35KernelTmaWarpSpecializedCooperativeEEENS5_IJNSA_ILi384EEENSA_ILi32EEENSA_ILi128EEEEEEaNS5_IJlSB_lEEEaSJ_NS4_8TiledMMAINS4_8MMA_AtomIJNS4_4SM904GMMA26MMA_64x32x32_S32S8S8_SS_TNEEEENS4_6LayoutINS5_IJNSA_ILi2EEESB_SB_EEENS5_IJSB_NSA_ILi0EEEST_EEEEENS5_IJNS4_10UnderscoreESW_SW_EEEEENS4_13SM90_TMA_LOADENS4_14ComposedLayoutINS4_7SwizzleILi3ELi4ELi3EEENS4_18smem_ptr_flag_bitsILi8EEENSQ_INS5_IJNSA_ILi8EEESH_EEENS5_IJSH_SB_EEEEEEEvNS4_8identityESZ_S19_vS1A_EENS_8epilogue10collective6detail29Sm90TmaWarpSpecializedAdapterINS1D_15DefaultEpilogueIaSJ_SJ_NS1C_6thread17LinearCombinationIaLi1EiiLNS1H_9ScaleType4KindE0ELNS_15FloatRoundStyleE2EaEENS1_15EpilogueDefaultEEEEEvvEEEEvNT_6ParamsE)
        /*0020*/ 	.word	0x00000000
.L_19:


//--------------------- .nv.compat                --------------------------
	.section	.nv.compat,"",@"SHT_CUDA_COMPAT_INFO"
	.align	4
        /*0000*/ 	.byte	0x02, 0x09, 0x01, 0x00, 0x02, 0x02, 0x04, 0x00, 0x02, 0x05, 0x05, 0x00, 0x03, 0x07, 0x01, 0x01
        /*0010*/ 	.byte	0x02, 0x03, 0x01, 0x00, 0x02, 0x06, 0x01, 0x00, 0x04, 0x0b, 0x08, 0x00, 0x00, 0x00, 0x00, 0x00
        /*0020*/ 	.byte	0x00, 0x00, 0x00, 0x00


//--------------------- .nv.info._ZN7cutlass13device_kernelINS_4gemm6kernel13GemmUniversalIN4cute5tupleIJiiiiEEENS1_10collective13CollectiveMmaINS1_34MainloopSm90TmaGmmaWarpSpecializedILi4ENS5_IJNS4_1CILi1EEESB_SB_EEENS1_35KernelTmaWarpSpecializedCooperativeEEENS5_IJNSA_ILi384EEENSA_ILi32EEENSA_ILi128EEEEEEaNS5_IJlSB_lEEEaSJ_NS4_8TiledMMAINS4_8MMA_AtomIJNS4_4SM904GMMA26MMA_64x32x32_S32S8S8_SS_TNEEEENS4_6LayoutINS5_IJNSA_ILi2EEESB_SB_EEENS5_IJSB_NSA_ILi0EEEST_EEEEENS5_IJNS4_10UnderscoreESW_SW_EEEEENS4_13SM90_TMA_LOADENS4_14ComposedLayoutINS4_7SwizzleILi3ELi4ELi3EEENS4_18smem_ptr_flag_bitsILi8EEENSQ_INS5_IJNSA_ILi8EEESH_EEENS5_IJSH_SB_EEEEEEEvNS4_8identityESZ_S19_vS1A_EENS_8epilogue10collective6detail29Sm90TmaWarpSpecializedAdapterINS1D_15DefaultEpilogueIaSJ_SJ_NS1C_6thread17LinearCombinationIaLi1EiiLNS1H_9ScaleType4KindE0ELNS_15FloatRoundStyleE2EaEENS1_15EpilogueDefaultEEEEEvvEEEEvNT_6ParamsE --------------------------
	.section	.nv.info._ZN7cutlass13device_kernelINS_4gemm6kernel13GemmUniversalIN4cute5tupleIJiiiiEEENS1_10collective13CollectiveMmaINS1_34MainloopSm90TmaGmmaWarpSpecializedILi4ENS5_IJNS4_1CILi1EEESB_SB_EEENS1_35KernelTmaWarpSpecializedCooperativeEEENS5_IJNSA_ILi384EEENSA_ILi32EEENSA_ILi128EEEEEEaNS5_IJlSB_lEEEaSJ_NS4_8TiledMMAINS4_8MMA_AtomIJNS4_4SM904GMMA26MMA_64x32x32_S32S8S8_SS_TNEEEENS4_6LayoutINS5_IJNSA_ILi2EEESB_SB_EEENS5_IJSB_NSA_ILi0EEEST_EEEEENS5_IJNS4_10UnderscoreESW_SW_EEEEENS4_13SM90_TMA_LOADENS4_14ComposedLayoutINS4_7SwizzleILi3ELi4ELi3EEENS4_18smem_ptr_flag_bitsILi8EEENSQ_INS5_IJNSA_ILi8EEESH_EEENS5_IJSH_SB_EEEEEEEvNS4_8identityESZ_S19_vS1A_EENS_8epilogue10collective6detail29Sm90TmaWarpSpecializedAdapterINS1D_15DefaultEpilogueIaSJ_SJ_NS1C_6thread17LinearCombinationIaLi1EiiLNS1H_9ScaleType4KindE0ELNS_15FloatRoundStyleE2EaEENS1_15EpilogueDefaultEEEEEvvEEEEvNT_6ParamsE,"",@"SHT_CUDA_INFO"
	.sectionflags	@""
	.align	4


	//----- nvinfo : EIATTR_CUDA_API_VERSION
	.align		4
        /*0000*/ 	.byte	0x04, 0x37
        /*0002*/ 	.short	(.L_21 - .L_20)
.L_20:
        /*0004*/ 	.word	0x00000082


	//----- nvinfo : EIATTR_KPARAM_INFO
	.align		4
.L_21:
        /*0008*/ 	.byte	0x04, 0x17
        /*000a*/ 	.short	(.L_23 - .L_22)
.L_22:
        /*000c*/ 	.word	0x00000000
        /*0010*/ 	.short	0x0000
        /*0012*/ 	.short	0x0070
        /*0014*/ 	.byte	0x00, 0xf0, 0x01, 0x10


	//----- nvinfo : EIATTR_SPARSE_MMA_MASK
	.align		4
.L_23:
        /*0018*/ 	.byte	0x03, 0x50
        /*001a*/ 	.short	0x0000


	//----- nvinfo : EIATTR_MAXREG_COUNT
	.align		4
        /*001c*/ 	.byte	0x03, 0x1b
        /*001e*/ 	.short	0x00a8


	//----- nvinfo : EIATTR_NUM_BARRIERS
	.align		4
        /*0020*/ 	.byte	0x02, 0x4c
        /*0022*/ 	.byte	0x01
	.zero		1


	//----- nvinfo : EIATTR_EXTERNS
	.align		4
        /*0024*/ 	.byte	0x04, 0x0f
        /*0026*/ 	.short	(.L_25 - .L_24)


	//   ....[0]....
	.align		4
.L_24:
        /*0028*/ 	.word	index@(__assertfail)


	//----- nvinfo : EIATTR_MERCURY_ISA_VERSION
	.align		4
.L_25:
        /*002c*/ 	.byte	0x03, 0x5f
        /*002e*/ 	.short	0x0101


	//----- nvinfo : EIATTR_INT_WARP_WIDE_INSTR_OFFSETS
	.align		4
        /*0030*/ 	.byte	0x04, 0x31
        /*0032*/ 	.short	(.L_27 - .L_26)


	//   ....[0]....
.L_26:
        /*0034*/ 	.word	0x000003b0


	//   ....[1]....
        /*0038*/ 	.word	0x000003e0


	//   ....[2]....
        /*003c*/ 	.word	0x000004c0


	//----- nvinfo : EIATTR_COOP_GROUP_MASK_REGIDS
	.align		4
.L_27:
        /*0040*/ 	.byte	0x04, 0x29
        /*0042*/ 	.short	(.L_29 - .L_28)


	//   ....[0]....
.L_28:
        /*0044*/ 	.word	0xffffffff


	//   ....[1]....
        /*0048*/ 	.word	0xffffffff


	//   ....[2]....
        /*004c*/ 	.word	0xffffffff


	//   ....[3]....
        /*0050*/ 	.word	0xffffffff


	//   ....[4]....
        /*0054*/ 	.word	0xffffffff


	//----- nvinfo : EIATTR_COOP_GROUP_INSTR_OFFSETS
	.align		4
.L_29:
        /*0058*/ 	.byte	0x04, 0x28
        /*005a*/ 	.short	(.L_31 - .L_30)


	//   ....[0]....
.L_30:
        /*005c*/ 	.word	0x00000060


	//   ....[1]....
        /*0060*/ 	.word	0x00000070


	//   ....[2]....
        /*0064*/ 	.word	0x00000130


	//   ....[3]....
        /*0068*/ 	.word	0x000002c0


	//   ....[4]....
        /*006c*/ 	.word	0x00000fd0


	//----- nvinfo : EIATTR_REG_RECONFIG
	.align		4
.L_31:
        /*0070*/ 	.byte	0x01, 0x54
	.zero		2


	//----- nvinfo : EIATTR_SYSCALL_OFFSETS
	.align		4
        /*0074*/ 	.byte	0x04, 0x46
        /*0076*/ 	.short	(.L_33 - .L_32)


	//   ....[0]....
.L_32:
        /*0078*/ 	.word	0x00001190


	//----- nvinfo : EIATTR_MBARRIER_INSTR_OFFSETS
	.align		4
.L_33:
        /*007c*/ 	.byte	0x04, 0x39
        /*007e*/ 	.short	(.L_35 - .L_34)


	//   ....[0]....
.L_34:
        /*0080*/ 	.word	0x00000230
        /*0084*/ 	.word	0x000000ff
        /*0088*/ 	.word	0x00000000
        /*008c*/ 	.short	0x0100
        /*008e*/ 	.byte	0x08
	.zero		1


	//   ....[1]....
        /*0090*/ 	.word	0x00000240
        /*0094*/ 	.word	0x000000ff
        /*0098*/ 	.word	0x00000020
        /*009c*/ 	.short	0x0100
        /*009e*/ 	.byte	0x08
	.zero		1


	//   ....[2]....
        /*00a0*/ 	.word	0x00000250
        /*00a4*/ 	.word	0x000000ff
        /*00a8*/ 	.word	0x00000008
        /*00ac*/ 	.short	0x0100
        /*00ae*/ 	.byte	0x08
	.zero		1


	//   ....[3]....
        /*00b0*/ 	.word	0x00000260
        /*00b4*/ 	.word	0x000000ff
        /*00b8*/ 	.word	0x00000028
        /*00bc*/ 	.short	0x0100
        /*00be*/ 	.byte	0x08
	.zero		1


	//   ....[4]....
        /*00c0*/ 	.word	0x00000270
        /*00c4*/ 	.word	0x000000ff
        /*00c8*/ 	.word	0x00000010
        /*00cc*/ 	.short	0x0100
        /*00ce*/ 	.byte	0x08
	.zero		1


	//   ....[5]....
        /*00d0*/ 	.word	0x00000280
        /*00d4*/ 	.word	0x000000ff
        /*00d8*/ 	.word	0x00000030
        /*00dc*/ 	.short	0x0100
        /*00de*/ 	.byte	0x08
	.zero		1


	//   ....[6]....
        /*00e0*/ 	.word	0x00000290
        /*00e4*/ 	.word	0x000000ff
        /*00e8*/ 	.word	0x00000018
        /*00ec*/ 	.short	0x0100
        /*00ee*/ 	.byte	0x08
	.zero		1


	//   ....[7]....
        /*00f0*/ 	.word	0x000002a0
        /*00f4*/ 	.word	0x000000ff
        /*00f8*/ 	.word	0x00000038
        /*00fc*/ 	.short	0x0100
        /*00fe*/ 	.byte	0x08
	.zero		1


	//   ....[8]....
        /*0100*/ 	.word	0x00000530
        /*0104*/ 	.word	0x000000ff
        /*0108*/ 	.word	0x00000050
        /*010c*/ 	.short	0x0100
        /*010e*/ 	.byte	0x06
	.zero		1


	//   ....[9]....
        /*0110*/ 	.word	0x00000590
        /*0114*/ 	.word	0x000000ff
        /*0118*/ 	.word	0x00000058
        /*011c*/ 	.short	0x0100
        /*011e*/ 	.byte	0x06
	.zero		1


	//   ....[10]....
        /*0120*/ 	.word	0x00001260
        /*0124*/ 	.word	0x00000003
        /*0128*/ 	.word	0x00000000
        /*012c*/ 	.short	0x010a
        /*012e*/ 	.byte	0x3f
	.zero		1


	//   ....[11]....
        /*0130*/ 	.word	0x000012a0
        /*0134*/ 	.word	0x00000003
        /*0138*/ 	.word	0x00000000
        /*013c*/ 	.short	0x010a
        /*013e*/ 	.byte	0x3f
	.zero		1


	//   ....[12]....
        /*0140*/ 	.word	0x00001970
        /*0144*/ 	.word	0x00000005
        /*0148*/ 	.word	0x00000000
        /*014c*/ 	.short	0x010a
        /*014e*/ 	.byte	0x3f
	.zero		1


	//   ....[13]....
        /*0150*/ 	.word	0x000019b0
        /*0154*/ 	.word	0x00000005
        /*0158*/ 	.word	0x00000000
        /*015c*/ 	.short	0x010a
        /*015e*/ 	.byte	0x3f
	.zero		1


	//   ....[14]....
        /*0160*/ 	.word	0x00001f10
        /*0164*/ 	.word	0x00000004
        /*0168*/ 	.word	0x00000000
        /*016c*/ 	.short	0x0101
        /*016e*/ 	.byte	0x3f
	.zero		1


	//   ....[15]....
        /*0170*/ 	.word	0x000020d0
        /*0174*/ 	.word	0x00000000
        /*0178*/ 	.word	0x00000000
        /*017c*/ 	.short	0x0101
        /*017e*/ 	.byte	0x3f
	.zero		1


	//   ....[16]....
        /*0180*/ 	.word	0x00005d10
        /*0184*/ 	.word	0x0000000c
        /*0188*/ 	.word	0x00000020
        /*018c*/ 	.short	0x010a
        /*018e*/ 	.byte	0x3f
	.zero		1


	//   ....[17]....
        /*0190*/ 	.word	0x000060d0
        /*0194*/ 	.word	0x00000005
        /*0198*/ 	.word	0x00000058
        /*019c*/ 	.short	0x0101
        /*019e*/ 	.byte	0x3f
	.zero		1


	//   ....[18]....
        /*01a0*/ 	.word	0x000067d0
        /*01a4*/ 	.word	0x00000007
        /*01a8*/ 	.word	0x00000000
        /*01ac*/ 	.short	0x010a
        /*01ae*/ 	.byte	0x3f
	.zero		1


	//   ....[19]....
        /*01b0*/ 	.word	0x00006850
        /*01b4*/ 	.word	0x00000006
        /*01b8*/ 	.word	0x00000000
        /*01bc*/ 	.short	0x010a
        /*01be*/ 	.byte	0x3f
	.zero		1


	//   ....[20]....
        /*01c0*/ 	.word	0x000068e0
        /*01c4*/ 	.word	0x00000007
        /*01c8*/ 	.word	0x00000000
        /*01cc*/ 	.short	0x010a
        /*01ce*/ 	.byte	0x3f
	.zero		1


	//   ....[21]....
        /*01d0*/ 	.word	0x00006970
        /*01d4*/ 	.word	0x00000005
        /*01d8*/ 	.word	0x00000000
        /*01dc*/ 	.short	0x010a
        /*01de*/ 	.byte	0x3f
	.zero		1


	//   ....[22]....
        /*01e0*/ 	.word	0x000069d0
        /*01e4*/ 	.word	0x00000003
        /*01e8*/ 	.word	0x00000000
        /*01ec*/ 	.short	0x010a
        /*01ee*/ 	.byte	0x3f
	.zero		1


	//   ....[23]....
        /*01f0*/ 	.word	0x00006a20
        /*01f4*/ 	.word	0x00000005
        /*01f8*/ 	.word	0x00000000
        /*01fc*/ 	.short	0x010a
        /*01fe*/ 	.byte	0x3f
	.zero		1


	//   ....[24]....
        /*0200*/ 	.word	0x00006af0
        /*0204*/ 	.word	0x0000000c
        /*0208*/ 	.word	0x00000020
        /*020c*/ 	.short	0x010a
        /*020e*/ 	.byte	0x3f
	.zero		1


	//   ....[25]....
        /*0210*/ 	.word	0x00006bc0
        /*0214*/ 	.word	0x00000007
        /*0218*/ 	.word	0x00000000
        /*021c*/ 	.short	0x010a
        /*021e*/ 	.byte	0x3f
	.zero		1


	//   ....[26]....
        /*0220*/ 	.word	0x00006c10
        /*0224*/ 	.word	0x00000006
        /*0228*/ 	.word	0x00000000
        /*022c*/ 	.short	0x010a
        /*022e*/ 	.byte	0x3f
	.zero		1


	//   ....[27]....
        /*0230*/ 	.word	0x00006c60
        /*0234*/ 	.word	0x00000007
        /*0238*/ 	.word	0x00000000
        /*023c*/ 	.short	0x010a
        /*023e*/ 	.byte	0x3f
	.zero		1


	//----- nvinfo : EIATTR_NUM_MBARRIERS
	.align		4
.L_35:
        /*0240*/ 	.byte	0x03, 0x38
        /*0242*/ 	.short	0x000a


	//----- nvinfo : EIATTR_EXIT_INSTR_OFFSETS
	.align		4
        /*0244*/ 	.byte	0x04, 0x1c
        /*0246*/ 	.short	(.L_37 - .L_36)


	//   ....[0]....
.L_36:
        /*0248*/ 	.word	0x000005e0


	//   ....[1]....
        /*024c*/ 	.word	0x00000ea0


	//   ....[2]....
        /*0250*/ 	.word	0x00005380


	//   ....[3]....
        /*0254*/ 	.word	0x000059b0


	//   ....[4]....
        /*0258*/ 	.word	0x000069c0


	//----- nvinfo : EIATTR_MAX_THREADS
	.align		4
.L_37:
        /*025c*/ 	.byte	0x04, 0x05
        /*025e*/ 	.short	(.L_39 - .L_38)
.L_38:
        /*0260*/ 	.word	0x00000180
        /*0264*/ 	.word	0x00000001
        /*0268*/ 	.word	0x00000001


	//----- nvinfo : EIATTR_CRS_STACK_SIZE
	.align		4
.L_39:
        /*026c*/ 	.byte	0x04, 0x1e
        /*026e*/ 	.short	(.L_41 - .L_40)
.L_40:
        /*0270*/ 	.word	0x00000000


	//----- nvinfo : EIATTR_CBANK_PARAM_SIZE
	.align		4
.L_41:
        /*0274*/ 	.byte	0x03, 0x19
        /*0276*/ 	.short	0x0470


	//----- nvinfo : EIATTR_PARAM_CBANK
	.align		4
        /*0278*/ 	.byte	0x04, 0x0a
        /*027a*/ 	.short	(.L_43 - .L_42)
	.align		4
.L_42:
        /*027c*/ 	.word	index@(.nv.constant0._ZN7cutlass13device_kernelINS_4gemm6kernel13GemmUniversalIN4cute5tupleIJiiiiEEENS1_10collective13CollectiveMmaINS1_34MainloopSm90TmaGmmaWarpSpecializedILi4ENS5_IJNS4_1CILi1EEESB_SB_EEENS1_35KernelTmaWarpSpecializedCooperativeEEENS5_IJNSA_ILi384EEENSA_ILi32EEENSA_ILi128EEEEEEaNS5_IJlSB_lEEEaSJ_NS4_8TiledMMAINS4_8MMA_AtomIJNS4_4SM904GMMA26MMA_64x32x32_S32S8S8_SS_TNEEEENS4_6LayoutINS5_IJNSA_ILi2EEESB_SB_EEENS5_IJSB_NSA_ILi0EEEST_EEEEENS5_IJNS4_10UnderscoreESW_SW_EEEEENS4_13SM90_TMA_LOADENS4_14ComposedLayoutINS4_7SwizzleILi3ELi4ELi3EEENS4_18smem_ptr_flag_bitsILi8EEENSQ_INS5_IJNSA_ILi8EEESH_EEENS5_IJSH_SB_EEEEEEEvNS4_8identityESZ_S19_vS1A_EENS_8epilogue10collective6detail29Sm90TmaWarpSpecializedAdapterINS1D_15DefaultEpilogueIaSJ_SJ_NS1C_6thread17LinearCombinationIaLi1EiiLNS1H_9ScaleType4KindE0ELNS_15FloatRoundStyleE2EaEENS1_15EpilogueDefaultEEEEEvvEEEEvNT_6ParamsE)
        /*0280*/ 	.short	0x0210
        /*0282*/ 	.short	0x0470


	//----- nvinfo : EIATTR_SW_WAR
	.align		4
.L_43:
        /*0284*/ 	.byte	0x04, 0x36
        /*0286*/ 	.short	(.L_45 - .L_44)
.L_44:
        /*0288*/ 	.word	0x00000008
.L_45:


//--------------------- .nv.callgraph             --------------------------
	.section	.nv.callgraph,"",@"SHT_CUDA_CALLGRAPH"
	.align	4
	.sectionentsize	8
	.align		4
        /*0000*/ 	.word	0x00000000
	.align		4
        /*0004*/ 	.word	0xffffffff
	.align		4
        /*0008*/ 	.word	index@(_ZN7cutlass13device_kernelINS_4gemm6kernel13GemmUniversalIN4cute5tupleIJiiiiEEENS1_10collective13CollectiveMmaINS1_34MainloopSm90TmaGmmaWarpSpecializedILi4ENS5_IJNS4_1CILi1EEESB_SB_EEENS1_35KernelTmaWarpSpecializedCooperativeEEENS5_IJNSA_ILi384EEENSA_ILi32EEENSA_ILi128EEEEEEaNS5_IJlSB_lEEEaSJ_NS4_8TiledMMAINS4_8MMA_AtomIJNS4_4SM904GMMA26MMA_64x32x32_S32S8S8_SS_TNEEEENS4_6LayoutINS5_IJNSA_ILi2EEESB_SB_EEENS5_IJSB_NSA_ILi0EEEST_EEEEENS5_IJNS4_10UnderscoreESW_SW_EEEEENS4_13SM90_TMA_LOADENS4_14ComposedLayoutINS4_7SwizzleILi3ELi4ELi3EEENS4_18smem_ptr_flag_bitsILi8EEENSQ_INS5_IJNSA_ILi8EEESH_EEENS5_IJSH_SB_EEEEEEEvNS4_8identityESZ_S19_vS1A_EENS_8epilogue10collective6detail29Sm90TmaWarpSpecializedAdapterINS1D_15DefaultEpilogueIaSJ_SJ_NS1C_6thread17LinearCombinationIaLi1EiiLNS1H_9ScaleType4KindE0ELNS_15FloatRoundStyleE2EaEENS1_15EpilogueDefaultEEEEEvvEEEEvNT_6ParamsE)
	.align		4
        /*000c*/ 	.word	index@(__assertfail)
	.align		4
        /*0010*/ 	.word	0x00000000
	.align		4
        /*0014*/ 	.word	0xfffffffe
	.align		4
        /*0018*/ 	.word	0x00000000
	.align		4
        /*001c*/ 	.word	0xfffffffd
	.align		4
        /*0020*/ 	.word	0x00000000
	.align		4
        /*0024*/ 	.word	0xfffffffc


//--------------------- .nv.constant4             --------------------------
	.section	.nv.constant4,"a",@progbits
	.align	8
	.align		8
.nv.constant4:
        /*0000*/ 	.dword	__assertfail
	.align		8
        /*0008*/ 	.dword	__unnamed_1
	.align		8
        /*0010*/ 	.dword	_ZN39_INTERNAL_58603b56_4_k_cu_3c9010d5_62174cuda3std3__45__cpo5beginE
	.align		8
        /*0018*/ 	.dword	_ZN39_INTERNAL_58603b56_4_k_cu_3c9010d5_62174cuda3std3__45__cpo3endE
	.align		8
        /*0020*/ 	.dword	_ZN39_INTERNAL_58603b56_4_k_cu_3c9010d5_62174cuda3std3__45__cpo6cbeginE
	.align		8
        /*0028*/ 	.dword	_ZN39_INTERNAL_58603b56_4_k_cu_3c9010d5_62174cuda3std3__45__cpo4cendE
	.align		8
        /*0030*/ 	.dword	_ZN39_INTERNAL_58603b56_4_k_cu_3c9010d5_62174cuda3std3__441_GLOBAL__N__58603b56_4_k_cu_3c9010d5_62176ignoreE
	.align		8
        /*0038*/ 	.dword	_ZN39_INTERNAL_58603b56_4_k_cu_3c9010d5_62174cuda3std3__419piecewise_constructE
	.align		8
        /*0040*/ 	.dword	_ZN39_INTERNAL_58603b56_4_k_cu_3c9010d5_62174cuda3std3__48in_placeE
	.align		8
        /*0048*/ 	.dword	_ZN39_INTERNAL_58603b56_4_k_cu_3c9010d5_62174cuda3std6ranges3__45__cpo4swapE
	.align		8
        /*0050*/ 	.dword	_ZN39_INTERNAL_58603b56_4_k_cu_3c9010d5_62174cuda3std6ranges3__45__cpo9iter_moveE
	.align		8
        /*0058*/ 	.dword	_ZN39_INTERNAL_58603b56_4_k_cu_3c9010d5_62174cute7productE
	.align		8
        /*0060*/ 	.dword	_ZN39_INTERNAL_58603b56_4_k_cu_3c9010d5_62174cute1_E
	.align		8
        /*0068*/ 	.dword	$str$22
	.align		8
        /*0070*/ 	.dword	$str$23


//--------------------- .text._ZN7cutlass13device_kernelINS_4gemm6kernel13GemmUniversalIN4cute5tupleIJiiiiEEENS1_10collective13CollectiveMmaINS1_34MainloopSm90TmaGmmaWarpSpecializedILi4ENS5_IJNS4_1CILi1EEESB_SB_EEENS1_35KernelTmaWarpSpecializedCooperativeEEENS5_IJNSA_ILi384EEENSA_ILi32EEENSA_ILi128EEEEEEaNS5_IJlSB_lEEEaSJ_NS4_8TiledMMAINS4_8MMA_AtomIJNS4_4SM904GMMA26MMA_64x32x32_S32S8S8_SS_TNEEEENS4_6LayoutINS5_IJNSA_ILi2EEESB_SB_EEENS5_IJSB_NSA_ILi0EEEST_EEEEENS5_IJNS4_10UnderscoreESW_SW_EEEEENS4_13SM90_TMA_LOADENS4_14ComposedLayoutINS4_7SwizzleILi3ELi4ELi3EEENS4_18smem_ptr_flag_bitsILi8EEENSQ_INS5_IJNSA_ILi8EEESH_EEENS5_IJSH_SB_EEEEEEEvNS4_8identityESZ_S19_vS1A_EENS_8epilogue10collective6detail29Sm90TmaWarpSpecializedAdapterINS1D_15DefaultEpilogueIaSJ_SJ_NS1C_6thread17LinearCombinationIaLi1EiiLNS1H_9ScaleType4KindE0ELNS_15FloatRoundStyleE2EaEENS1_15EpilogueDefaultEEEEEvvEEEEvNT_6ParamsE --------------------------
	.section	.text._ZN7cutlass13device_kernelINS_4gemm6kernel13GemmUniversalIN4cute5tupleIJiiiiEEENS1_10collective13CollectiveMmaINS1_34MainloopSm90TmaGmmaWarpSpecializedILi4ENS5_IJNS4_1CILi1EEESB_SB_EEENS1_35KernelTmaWarpSpecializedCooperativeEEENS5_IJNSA_ILi384EEENSA_ILi32EEENSA_ILi128EEEEEEaNS5_IJlSB_lEEEaSJ_NS4_8TiledMMAINS4_8MMA_AtomIJNS4_4SM904GMMA26MMA_64x32x32_S32S8S8_SS_TNEEEENS4_6LayoutINS5_IJNSA_ILi2EEESB_SB_EEENS5_IJSB_NSA_ILi0EEEST_EEEEENS5_IJNS4_10UnderscoreESW_SW_EEEEENS4_13SM90_TMA_LOADENS4_14ComposedLayoutINS4_7SwizzleILi3ELi4ELi3EEENS4_18smem_ptr_flag_bitsILi8EEENSQ_INS5_IJNSA_ILi8EEESH_EEENS5_IJSH_SB_EEEEEEEvNS4_8identityESZ_S19_vS1A_EENS_8epilogue10collective6detail29Sm90TmaWarpSpecializedAdapterINS1D_15DefaultEpilogueIaSJ_SJ_NS1C_6thread17LinearCombinationIaLi1EiiLNS1H_9ScaleType4KindE0ELNS_15FloatRoundStyleE2EaEENS1_15EpilogueDefaultEEEEEvvEEEEvNT_6ParamsE,"ax",@progbits
	.align	128
.text._ZN7cutlass13device_kernelINS_4gemm6kernel13GemmUniversalIN4cute5tupleIJiiiiEEENS1_10collective13CollectiveMmaINS1_34MainloopSm90TmaGmmaWarpSpecializedILi4ENS5_IJNS4_1CILi1EEESB_SB_EEENS1_35KernelTmaWarpSpecializedCooperativeEEENS5_IJNSA_ILi384EEENSA_ILi32EEENSA_ILi128EEEEEEaNS5_IJlSB_lEEEaSJ_NS4_8TiledMMAINS4_8MMA_AtomIJNS4_4SM904GMMA26MMA_64x32x32_S32S8S8_SS_TNEEEENS4_6LayoutINS5_IJNSA_ILi2EEESB_SB_EEENS5_IJSB_NSA_ILi0EEEST_EEEEENS5_IJNS4_10UnderscoreESW_SW_EEEEENS4_13SM90_TMA_LOADENS4_14ComposedLayoutINS4_7SwizzleILi3ELi4ELi3EEENS4_18smem_ptr_flag_bitsILi8EEENSQ_INS5_IJNSA_ILi8EEESH_EEENS5_IJSH_SB_EEEEEEEvNS4_8identityESZ_S19_vS1A_EENS_8epilogue10collective6detail29Sm90TmaWarpSpecializedAdapterINS1D_15DefaultEpilogueIaSJ_SJ_NS1C_6thread17LinearCombinationIaLi1EiiLNS1H_9ScaleType4KindE0ELNS_15FloatRoundStyleE2EaEENS1_15EpilogueDefaultEEEEEvvEEEEvNT_6ParamsE:
        .type           _ZN7cutlass13device_kernelINS_4gemm6kernel13GemmUniversalIN4cute5tupleIJiiiiEEENS1_10collective13CollectiveMmaINS1_34MainloopSm90TmaGmmaWarpSpecializedILi4ENS5_IJNS4_1CILi1EEESB_SB_EEENS1_35KernelTmaWarpSpecializedCooperativeEEENS5_IJNSA_ILi384EEENSA_ILi32EEENSA_ILi128EEEEEEaNS5_IJlSB_lEEEaSJ_NS4_8TiledMMAINS4_8MMA_AtomIJNS4_4SM904GMMA26MMA_64x32x32_S32S8S8_SS_TNEEEENS4_6LayoutINS5_IJNSA_ILi2EEESB_SB_EEENS5_IJSB_NSA_ILi0EEEST_EEEEENS5_IJNS4_10UnderscoreESW_SW_EEEEENS4_13SM90_TMA_LOADENS4_14ComposedLayoutINS4_7SwizzleILi3ELi4ELi3EEENS4_18smem_ptr_flag_bitsILi8EEENSQ_INS5_IJNSA_ILi8EEESH_EEENS5_IJSH_SB_EEEEEEEvNS4_8identityESZ_S19_vS1A_EENS_8epilogue10collective6detail29Sm90TmaWarpSpecializedAdapterINS1D_15DefaultEpilogueIaSJ_SJ_NS1C_6thread17LinearCombinationIaLi1EiiLNS1H_9ScaleType4KindE0ELNS_15FloatRoundStyleE2EaEENS1_15EpilogueDefaultEEEEEvvEEEEvNT_6ParamsE,@function
        .size           _ZN7cutlass13device_kernelINS_4gemm6kernel13GemmUniversalIN4cute5tupleIJiiiiEEENS1_10collective13CollectiveMmaINS1_34MainloopSm90TmaGmmaWarpSpecializedILi4ENS5_IJNS4_1CILi1EEESB_SB_EEENS1_35KernelTmaWarpSpecializedCooperativeEEENS5_IJNSA_ILi384EEENSA_ILi32EEENSA_ILi128EEEEEEaNS5_IJlSB_lEEEaSJ_NS4_8TiledMMAINS4_8MMA_AtomIJNS4_4SM904GMMA26MMA_64x32x32_S32S8S8_SS_TNEEEENS4_6LayoutINS5_IJNSA_ILi2EEESB_SB_EEENS5_IJSB_NSA_ILi0EEEST_EEEEENS5_IJNS4_10UnderscoreESW_SW_EEEEENS4_13SM90_TMA_LOADENS4_14ComposedLayoutINS4_7SwizzleILi3ELi4ELi3EEENS4_18smem_ptr_flag_bitsILi8EEENSQ_INS5_IJNSA_ILi8EEESH_EEENS5_IJSH_SB_EEEEEEEvNS4_8identityESZ_S19_vS1A_EENS_8epilogue10collective6detail29Sm90TmaWarpSpecializedAdapterINS1D_15DefaultEpilogueIaSJ_SJ_NS1C_6thread17LinearCombinationIaLi1EiiLNS1H_9ScaleType4KindE0ELNS_15FloatRoundStyleE2EaEENS1_15EpilogueDefaultEEEEEvvEEEEvNT_6ParamsE,(.L_x_84 - _ZN7cutlass13device_kernelINS_4gemm6kernel13GemmUniversalIN4cute5tupleIJiiiiEEENS1_10collective13CollectiveMmaINS1_34MainloopSm90TmaGmmaWarpSpecializedILi4ENS5_IJNS4_1CILi1EEESB_SB_EEENS1_35KernelTmaWarpSpecializedCooperativeEEENS5_IJNSA_ILi384EEENSA_ILi32EEENSA_ILi128EEEEEEaNS5_IJlSB_lEEEaSJ_NS4_8TiledMMAINS4_8MMA_AtomIJNS4_4SM904GMMA26MMA_64x32x32_S32S8S8_SS_TNEEEENS4_6LayoutINS5_IJNSA_ILi2EEESB_SB_EEENS5_IJSB_NSA_ILi0EEEST_EEEEENS5_IJNS4_10UnderscoreESW_SW_EEEEENS4_13SM90_TMA_LOADENS4_14ComposedLayoutINS4_7SwizzleILi3ELi4ELi3EEENS4_18smem_ptr_flag_bitsILi8EEENSQ_INS5_IJNSA_ILi8EEESH_EEENS5_IJSH_SB_EEEEEEEvNS4_8identityESZ_S19_vS1A_EENS_8epilogue10collective6detail29Sm90TmaWarpSpecializedAdapterINS1D_15DefaultEpilogueIaSJ_SJ_NS1C_6thread17LinearCombinationIaLi1EiiLNS1H_9ScaleType4KindE0ELNS_15FloatRoundStyleE2EaEENS1_15EpilogueDefaultEEEEEvvEEEEvNT_6ParamsE)
        .other          _ZN7cutlass13device_kernelINS_4gemm6kernel13GemmUniversalIN4cute5tupleIJiiiiEEENS1_10collective13CollectiveMmaINS1_34MainloopSm90TmaGmmaWarpSpecializedILi4ENS5_IJNS4_1CILi1EEESB_SB_EEENS1_35KernelTmaWarpSpecializedCooperativeEEENS5_IJNSA_ILi384EEENSA_ILi32EEENSA_ILi128EEEEEEaNS5_IJlSB_lEEEaSJ_NS4_8TiledMMAINS4_8MMA_AtomIJNS4_4SM904GMMA26MMA_64x32x32_S32S8S8_SS_TNEEEENS4_6LayoutINS5_IJNSA_ILi2EEESB_SB_EEENS5_IJSB_NSA_ILi0EEEST_EEEEENS5_IJNS4_10UnderscoreESW_SW_EEEEENS4_13SM90_TMA_LOADENS4_14ComposedLayoutINS4_7SwizzleILi3ELi4ELi3EEENS4_18smem_ptr_flag_bitsILi8EEENSQ_INS5_IJNSA_ILi8EEESH_EEENS5_IJSH_SB_EEEEEEEvNS4_8identityESZ_S19_vS1A_EENS_8epilogue10collective6detail29Sm90TmaWarpSpecializedAdapterINS1D_15DefaultEpilogueIaSJ_SJ_NS1C_6thread17LinearCombinationIaLi1EiiLNS1H_9ScaleType4KindE0ELNS_15FloatRoundStyleE2EaEENS1_15EpilogueDefaultEEEEEvvEEEEvNT_6ParamsE,@"STO_CUDA_ENTRY STV_DEFAULT"
_ZN7cutlass13device_kernelINS_4gemm6kernel13GemmUniversalIN4cute5tupleIJiiiiEEENS1_10collective13CollectiveMmaINS1_34MainloopSm90TmaGmmaWarpSpecializedILi4ENS5_IJNS4_1CILi1EEESB_SB_EEENS1_35KernelTmaWarpSpecializedCooperativeEEENS5_IJNSA_ILi384EEENSA_ILi32EEENSA_ILi128EEEEEEaNS5_IJlSB_lEEEaSJ_NS4_8TiledMMAINS4_8MMA_AtomIJNS4_4SM904GMMA26MMA_64x32x32_S32S8S8_SS_TNEEEENS4_6LayoutINS5_IJNSA_ILi2EEESB_SB_EEENS5_IJSB_NSA_ILi0EEEST_EEEEENS5_IJNS4_10UnderscoreESW_SW_EEEEENS4_13SM90_TMA_LOADENS4_14ComposedLayoutINS4_7SwizzleILi3ELi4ELi3EEENS4_18smem_ptr_flag_bitsILi8EEENSQ_INS5_IJNSA_ILi8EEESH_EEENS5_IJSH_SB_EEEEEEEvNS4_8identityESZ_S19_vS1A_EENS_8epilogue10collective6detail29Sm90TmaWarpSpecializedAdapterINS1D_15DefaultEpilogueIaSJ_SJ_NS1C_6thread17LinearCombinationIaLi1EiiLNS1H_9ScaleType4KindE0ELNS_15FloatRoundStyleE2EaEENS1_15EpilogueDefaultEEEEEvvEEEEvNT_6ParamsE:
[----:B------:R-:W0:Y:S01]  /*0000*/  LDC R1, c[0x0][0x28] ;  /* 0x00000a00ff017b82 */ /* 0x000e220000000800 */
[----:B------:R-:W1:Y:S01]  /*0010*/  S2R R18, SR_TID.X ;  /* 0x0000000000127919 */ /* 0x000e620000002100 */
[----:B------:R-:W-:Y:S01]  /*0020*/  ELECT P0, URZ, PT ;  /* 0x00000000003f782f */ /* 0x000fe20003800000 */
[----:B------:R-:W-:Y:S01]  /*0030*/  BSSY B0, `(.L_x_0) ;  /* 0x000000f000007945 */ /* 0x000fe20003800000 */
[--C-:B-1----:R-:W-:Y:S02]  /*0040*/  SHF.R.U32.HI R0, RZ, 0x5, R18.reuse ;  /* 0x00000005ff007819 */ /* 0x102fe40000011612 */
[----:B------:R-:W-:-:S03]  /*0050*/  SHF.R.U32.HI R2, RZ, 0x7, R18 ;  /* 0x00000007ff027819 */ /* 0x000fc60000011612 */
[----:B------:R-:W1:Y:S04]  /*0060*/  SHFL.IDX PT, R5, R0, RZ, 0x1f ;  /* 0x00001fff00057589 */ /* 0x000e6800000e0000 */
[----:B------:R2:W3:Y:S01]  /*0070*/  SHFL.IDX PT, R8, R2, RZ, 0x1f ;  /* 0x00001fff02087589 */ /* 0x0004e200000e0000 */
[----:B-1----:R-:W-:-:S13]  /*0080*/  ISETP.NE.OR P0, PT, R5, RZ, !P0 ;  /* 0x000000ff0500720c */ /* 0x002fda0004705670 */
[----:B0-23--:R-:W-:Y:S05]  /*0090*/  @P0 BRA `(.L_x_1) ;  /* 0x0000000000200947 */ /* 0x00dfea0003800000 */
[----:B------:R-:W-:Y:S02]  /*00a0*/  ULDC.64 UR4, c[0x0][0x198] ;  /* 0x0000660000047ab9 */ /* 0x000fe40000000a00 */
[----:B------:R-:W-:Y:S02]  /*00b0*/  UIADD3 UR6, UP0, UR4, 0xf0, URZ ;  /* 0x000000f004067890 */ /* 0x000fe4000ff1e03f */
[----:B------:R-:W-:Y:S02]  /*00c0*/  UIADD3 UR4, UP1, UR4, 0x1f0, URZ ;  /* 0x000001f004047890 */ /* 0x000fe4000ff3e03f */
[----:B------:R-:W-:Y:S02]  /*00d0*/  UIADD3.X UR7, URZ, UR5, URZ, UP0, !UPT ;  /* 0x000000053f077290 */ /* 0x000fe400087fe43f */
[----:B------:R-:W-:-:S07]  /*00e0*/  UIADD3.X UR5, URZ, UR5, URZ, UP1, !UPT ;  /* 0x000000053f057290 */ /* 0x000fce0008ffe43f */
[----:B------:R0:W-:Y:S02]  /*00f0*/  UTMACCTL.PF [UR6] ;  /* 0x00000000060079b9 */ /* 0x0001e40008040000 */
[----:B------:R0:W-:Y:S02]  /*0100*/  UTMACCTL.PF [UR4] ;  /* 0x00000000040079b9 */ /* 0x0001e40008040000 */
[----:B0-----:R-:W-:Y:S01]  /*0110*/  NOP ;  /* 0x0000000000007918 */ /* 0x001fe20000000000 */
.L_x_1:
[----:B------:R-:W-:Y:S05]  /*0120*/  BSYNC B0 ;  /* 0x0000000000007941 */ /* 0x000fea0003800000 */
.L_x_0:
[----:B------:R-:W0:Y:S02]  /*0130*/  SHFL.IDX PT, R2, R0, RZ, 0x1f ;  /* 0x00001fff00027589 */ /* 0x000e2400000e0000 */
[----:B0-----:R-:W-:-:S13]  /*0140*/  ISETP.NE.AND P0, PT, R2, RZ, PT ;  /* 0x000000ff0200720c */ /* 0x001fda0003f05270 */
[----:B------:R-:W-:Y:S05]  /*0150*/  @P0 BRA `(.L_x_2) ;  /* 0x0000000000580947 */ /* 0x000fea0003800000 */
[----:B------:R-:W0:Y:S01]  /*0160*/  S2UR UR8, SR_CgaCtaId ;  /* 0x00000000000879c3 */ /* 0x000e220000008800 */
[----:B------:R-:W-:Y:S01]  /*0170*/  UMOV UR4, 0x400 ;  /* 0x0000040000047882 */ /* 0x000fe20000000000 */
[----:B------:R-:W-:Y:S01]  /*0180*/  UMOV UR5, 0x1 ;  /* 0x0000000100057882 */ /* 0x000fe20000000000 */
[----:B------:R-:W-:Y:S01]  /*0190*/  UMOV UR6, 0x100 ;  /* 0x0000010000067882 */ /* 0x000fe20000000000 */
[----:B------:R-:W-:Y:S01]  /*01a0*/  ELECT P0, URZ, PT ;  /* 0x00000000003f782f */ /* 0x000fe20003800000 */
[----:B------:R-:W-:-:S04]  /*01b0*/  UIADD3 UR6, -UR6, 0x100000, URZ ;  /* 0x0010000006067890 */ /* 0x000fc8000fffe13f */
[----:B------:R-:W-:Y:S02]  /*01c0*/  USHF.L.U32 UR7, UR6, 0xb, URZ ;  /* 0x0000000b06077899 */ /* 0x000fe4000800063f */
[----:B------:R-:W-:Y:S02]  /*01d0*/  USHF.L.U32 UR6, UR6, 0x1, URZ ;  /* 0x0000000106067899 */ /* 0x000fe4000800063f */
[----:B0-----:R-:W-:Y:S02]  /*01e0*/  ULEA UR8, UR8, UR4, 0x18 ;  /* 0x0000000408087291 */ /* 0x001fe4000f8ec03f */
[----:B------:R-:W-:-:S04]  /*01f0*/  UIADD3 UR4, -UR5, 0x100000, URZ ;  /* 0x0010000005047890 */ /* 0x000fc8000fffe13f */
[----:B------:R-:W-:Y:S02]  /*0200*/  USHF.L.U32 UR5, UR4, 0xb, URZ ;  /* 0x0000000b04057899 */ /* 0x000fe4000800063f */
[----:B------:R-:W-:Y:S01]  /*0210*/  USHF.L.U32 UR4, UR4, 0x1, URZ ;  /* 0x0000000104047899 */ /* 0x000fe2000800063f */
[----:B------:R-:W0:Y:S11]  /*0220*/  FENCE.VIEW.ASYNC.S ;  /* 0x00000000000073c6 */ /* 0x000e360000000000 */
[----:B0-----:R0:W1:Y:S01]  /*0230*/  SYNCS.EXCH.64 URZ, [UR8], UR4 ;  /* 0x00000004083f75b2 */ /* 0x0010620008000100 */
[----:B------:R0:W2:Y:S01]  /*0240*/  SYNCS.EXCH.64 URZ, [UR8+0x20], UR6 ;  /* 0x00002006083f75b2 */ /* 0x0000a20008000100 */
[----:B------:R0:W3:Y:S01]  /*0250*/  SYNCS.EXCH.64 URZ, [UR8+0x8], UR4 ;  /* 0x00000804083f75b2 */ /* 0x0000e20008000100 */
[----:B------:R0:W4:Y:S01]  /*0260*/  SYNCS.EXCH.64 URZ, [UR8+0x28], UR6 ;  /* 0x00002806083f75b2 */ /* 0x0001220008000100 */
[----:B------:R0:W0:Y:S01]  /*0270*/  SYNCS.EXCH.64 URZ, [UR8+0x10], UR4 ;  /* 0x00001004083f75b2 */ /* 0x0000220008000100 */
[----:B------:R0:W0:Y:S01]  /*0280*/  SYNCS.EXCH.64 URZ, [UR8+0x30], UR6 ;  /* 0x00003006083f75b2 */ /* 0x0000220008000100 */
[----:B------:R0:W0:Y:S01]  /*0290*/  SYNCS.EXCH.64 URZ, [UR8+0x18], UR4 ;  /* 0x00001804083f75b2 */ /* 0x0000220008000100 */
[----:B------:R0:W0:Y:S01]  /*02a0*/  SYNCS.EXCH.64 URZ, [UR8+0x38], UR6 ;  /* 0x00003806083f75b2 */ /* 0x0000220008000100 */
[----:B------:R-:W-:Y:S01]  /*02b0*/  NOP ;  /* 0x0000000000007918 */ /* 0x000fe20000000000 */
.L_x_2:
[----:B------:R-:W5:Y:S01]  /*02c0*/  SHFL.IDX PT, R0, R0, RZ, 0x1f ;  /* 0x00001fff00007589 */ /* 0x000f6200000e0000 */
[----:B------:R-:W-:Y:S01]  /*02d0*/  ELECT P0, URZ, PT ;  /* 0x00000000003f782f */ /* 0x000fe20003800000 */
[----:B------:R-:W1:Y:S01]  /*02e0*/  LDC R2, c[0x0][0x65c] ;  /* 0x00019700ff027b82 */ /* 0x000e620000000800 */
[----:B------:R-:W-:Y:S01]  /*02f0*/  SHF.R.S32.HI R6, RZ, 0x1f, R5 ;  /* 0x0000001fff067819 */ /* 0x000fe20000011405 */
[----:B------:R-:W2:Y:S01]  /*0300*/  S2R R3, SR_CTAID.Y ;  /* 0x0000000000037919 */ /* 0x000ea20000002600 */
[----:B0-----:R-:W-:Y:S01]  /*0310*/  UMOV UR4, 0x20 ;  /* 0x0000002000047882 */ /* 0x001fe20000000000 */
[----:B------:R-:W-:Y:S01]  /*0320*/  ISETP.NE.AND P2, PT, R8, RZ, PT ;  /* 0x000000ff0800720c */ /* 0x000fe20003f45270 */
[----:B------:R-:W-:Y:S01]  /*0330*/  NOP ;  /* 0x0000000000007918 */ /* 0x000fe20000000000 */
[----:B------:R-:W0:Y:S01]  /*0340*/  S2R R4, SR_CTAID.X ;  /* 0x0000000000047919 */ /* 0x000e220000002500 */
[----:B------:R-:W-:Y:S01]  /*0350*/  LEA.HI R6, R6, R5, RZ, 0x2 ;  /* 0x0000000506067211 */ /* 0x000fe200078f10ff */
[----:B------:R-:W-:Y:S01]  /*0360*/  NOP ;  /* 0x0000000000007918 */ /* 0x000fe20000000000 */
[----:B-----5:R-:W-:-:S02]  /*0370*/  ISETP.NE.OR P0, PT, R0, RZ, !P0 ;  /* 0x000000ff0000720c */ /* 0x020fc40004705670 */
[----:B-1----:R-:W-:-:S04]  /*0380*/  ISETP.NE.AND P3, PT, R2, 0x1, PT ;  /* 0x000000010200780c */ /* 0x002fc80003f65270 */
[----:B------:R-:W-:Y:S02]  /*0390*/  P2R R0, PR, RZ, 0x8 ;  /* 0x00000008ff007803 */ /* 0x000fe40000000000 */
[----:B------:R-:W-:-:S05]  /*03a0*/  LOP3.LUT R0, R6, 0xfffffffc, RZ, 0xc0, !PT ;  /* 0xfffffffc06007812 */ /* 0x000fca00078ec0ff */
[----:B------:R-:W-:Y:S01]  /*03b0*/  VOTEU.ALL UP0, P0 ;  /* 0x00000000003f7886 */ /* 0x000fe20000000000 */
[----:B------:R-:W-:Y:S01]  /*03c0*/  IMAD.IADD R0, R5, 0x1, -R0 ;  /* 0x0000000105007824 */ /* 0x000fe200078e0a00 */
[----:B------:R-:W0:Y:S01]  /*03d0*/  @P3 LDC R17, c[0x0][0x10] ;  /* 0x00000400ff113b82 */ /* 0x000e220000000800 */
[----:B------:R-:W-:Y:S01]  /*03e0*/  VOTEU.ALL UP1, P0 ;  /* 0x00000000003f7886 */ /* 0x000fe20000020000 */
[----:B--2---:R-:W-:Y:S01]  /*03f0*/  @P3 IMAD.MOV.U32 R6, RZ, RZ, R3 ;  /* 0x000000ffff063224 */ /* 0x004fe200078e0003 */
[----:B------:R-:W-:Y:S01]  /*0400*/  @!UP0 UMOV UR6, 0x400 ;  /* 0x0000040000068882 */ /* 0x000fe20000000000 */
[----:B------:R-:W-:-:S04]  /*0410*/  @!UP0 UIADD3 UR4, -UR4, 0x100000, URZ ;  /* 0x0010000004048890 */ /* 0x000fc8000fffe13f */
[----:B------:R-:W-:Y:S02]  /*0420*/  @!UP0 USHF.L.U32 UR5, UR4, 0xb, URZ ;  /* 0x0000000b04058899 */ /* 0x000fe4000800063f */
[----:B------:R-:W-:Y:S01]  /*0430*/  @!UP0 USHF.L.U32 UR4, UR4, 0x1, URZ ;  /* 0x0000000104048899 */ /* 0x000fe2000800063f */
[----:B------:R-:W-:Y:S02]  /*0440*/  @P3 IMAD.MOV.U32 R7, RZ, RZ, RZ ;  /* 0x000000ffff073224 */ /* 0x000fe400078e00ff */
[----:B------:R-:W-:Y:S01]  /*0450*/  IMAD.MOV.U32 R5, RZ, RZ, RZ ;  /* 0x000000ffff057224 */ /* 0x000fe200078e00ff */
[----:B------:R-:W1:Y:S01]  /*0460*/  @!UP0 S2UR UR7, SR_CgaCtaId ;  /* 0x00000000000789c3 */ /* 0x000e620000008800 */
[----:B------:R-:W-:-:S07]  /*0470*/  @P3 IMAD.MOV.U32 R11, RZ, RZ, RZ ;  /* 0x000000ffff0b3224 */ /* 0x000fce00078e00ff */
[----:B------:R-:W2:Y:S01]  /*0480*/  @!P3 LDC R9, c[0x0][0xc] ;  /* 0x00000300ff09bb82 */ /* 0x000ea20000000800 */
[----:B0-----:R-:W-:-:S04]  /*0490*/  @P3 IMAD.WIDE.U32 R16, R4, R17, R6 ;  /* 0x0000001104103225 */ /* 0x001fc800078e0006 */
[----:B------:R-:W-:Y:S01]  /*04a0*/  @P3 IMAD.IADD R17, R17, 0x1, R11 ;  /* 0x0000000111113824 */ /* 0x000fe200078e020b */
[----:B-1----:R-:W-:Y:S01]  /*04b0*/  @!UP0 ULEA UR6, UR7, UR6, 0x18 ;  /* 0x0000000607068291 */ /* 0x002fe2000f8ec03f */
[----:B------:R-:W-:Y:S01]  /*04c0*/  VOTEU.ALL UP0, P0 ;  /* 0x00000000003f7886 */ /* 0x000fe20000000000 */
[----:B------:R-:W-:-:S04]  /*04d0*/  ISETP.NE.AND P0, PT, R0, 0x3, PT ;  /* 0x000000030000780c */ /* 0x000fc80003f05270 */
[----:B------:R-:W-:Y:S01]  /*04e0*/  ISETP.EQ.OR P0, PT, R0, RZ, !P0 ;  /* 0x000000ff0000720c */ /* 0x000fe20004702670 */
[----:B--2---:R-:W-:-:S03]  /*04f0*/  @!P3 IMAD.WIDE.U32 R6, R9, R3, R4 ;  /* 0x000000030906b225 */ /* 0x004fc600078e0004 */
[C---:B------:R-:W-:Y:S01]  /*0500*/  ISETP.EQ.AND P0, PT, R8.reuse, RZ, P0 ;  /* 0x000000ff0800720c */ /* 0x040fe20000702270 */
[----:B------:R-:W-:Y:S01]  /*0510*/  VIADD R8, R8, 0xffffffff ;  /* 0xffffffff08087836 */ /* 0x000fe20000000000 */
[----:B------:R-:W0:Y:S02]  /*0520*/  FENCE.VIEW.ASYNC.S ;  /* 0x00000000000073c6 */ /* 0x000e240000000000 */
[----:B0-----:R0:W3:Y:S01]  /*0530*/  @!UP0 SYNCS.EXCH.64 URZ, [UR6+0x50], UR4 ;  /* 0x00005004063f85b2 */ /* 0x0010e20008000100 */
[----:B------:R-:W-:Y:S01]  /*0540*/  @!P3 IMAD.MOV.U32 R16, RZ, RZ, R6 ;  /* 0x000000ffff10b224 */ /* 0x000fe200078e0006 */
[----:B------:R-:W-:Y:S01]  /*0550*/  SEL R19, RZ, 0x1, !P0 ;  /* 0x00000001ff137807 */ /* 0x000fe20004000000 */
[----:B------:R-:W-:Y:S01]  /*0560*/  @!P3 IMAD.MOV.U32 R17, RZ, RZ, R7 ;  /* 0x000000ffff11b224 */ /* 0x000fe200078e0007 */
[----:B------:R-:W-:-:S04]  /*0570*/  ISETP.GE.U32.AND P1, PT, R8, 0x2, PT ;  /* 0x000000020800780c */ /* 0x000fc80003f26070 */
[----:B------:R-:W-:Y:S01]  /*0580*/  SEL R19, R19, 0x2, P1 ;  /* 0x0000000213137807 */ /* 0x000fe20000800000 */
[----:B------:R0:W3:Y:S01]  /*0590*/  @!UP1 SYNCS.EXCH.64 URZ, [UR6+0x58], UR4 ;  /* 0x00005804063f95b2 */ /* 0x0000e20008000100 */
[----:B------:R-:W-:Y:S01]  /*05a0*/  NOP ;  /* 0x0000000000007918 */ /* 0x000fe20000000000 */
[----:B---34-:R-:W-:Y:S06]  /*05b0*/  BAR.SYNC.DEFER_BLOCKING 0x0 ;  /* 0x0000000000007b1d */ /* 0x018fec0000010000 */
[----:B------:R-:W-:Y:S05]  /*05c0*/  @!P2 BRA `(.L_x_3) ;  /* 0x0000004c0070a947 */ /* 0x000fea0003800000 */
[----:B------:R-:W-:-:S13]  /*05d0*/  ISETP.GT.U32.AND P0, PT, R8, 0x1, PT ;  /* 0x000000010800780c */ /* 0x000fda0003f04070 */
[----:B0-----:R-:W-:Y:S05]  /*05e0*/  @P0 EXIT ;  /* 0x000000000000094d */ /* 0x001fea0003800000 */
[----:B------:R-:W-:Y:S01]  /*05f0*/  ULDC.64 UR4, c[0x0][0x650] ;  /* 0x0001940000047ab9 */ /* 0x000fe20000000a00 */
[----:B------:R-:W-:Y:S01]  /*0600*/  PRMT R0, RZ, 0x7610, R0 ;  /* 0x00007610ff007816 */ /* 0x000fe20000000000 */
[----:B------:R-:W-:Y:S01]  /*0610*/  IMAD.MOV.U32 R75, RZ, RZ, -0x1 ;  /* 0xffffffffff4b7424 */ /* 0x000fe200078e00ff */
[----:B------:R-:W-:Y:S01]  /*0620*/  ISETP.GE.U32.AND P0, PT, R16, UR4, PT ;  /* 0x0000000410007c0c */ /* 0x000fe2000bf06070 */
[----:B------:R-:W-:Y:S02]  /*0630*/  IMAD.MOV.U32 R73, RZ, RZ, -0x1 ;  /* 0xffffffffff497424 */ /* 0x000fe400078e00ff */
[----:B------:R-:W-:Y:S01]  /*0640*/  IMAD.MOV.U32 R74, RZ, RZ, -0x1 ;  /* 0xffffffffff4a7424 */ /* 0x000fe200078e00ff */
[----:B------:R-:W-:-:S13]  /*0650*/  ISETP.GE.U32.AND.EX P0, PT, R17, UR5, PT, P0 ;  /* 0x0000000511007c0c */ /* 0x000fda000bf06100 */
[----:B------:R-:W-:Y:S05]  /*0660*/  @P0 BRA `(.L_x_4) ;  /* 0x0000000400540947 */ /* 0x000fea0003800000 */
[----:B------:R-:W0:Y:S01]  /*0670*/  LDC.64 R14, c[0x0][0x628] ;  /* 0x00018a00ff0e7b82 */ /* 0x000e220000000a00 */
[----:B------:R-:W-:Y:S02]  /*0680*/  IMAD.MOV.U32 R6, RZ, RZ, R16 ;  /* 0x000000ffff067224 */ /* 0x000fe400078e0010 */
[----:B------:R-:W-:-:S05]  /*0690*/  IMAD.MOV.U32 R7, RZ, RZ, R17 ;  /* 0x000000ffff077224 */ /* 0x000fca00078e0011 */
[----:B------:R-:W1:Y:S08]  /*06a0*/  LDC R0, c[0x0][0x630] ;  /* 0x00018c00ff007b82 */ /* 0x000e700000000800 */
[----:B------:R-:W2:Y:S01]  /*06b0*/  LDC.64 R20, c[0x0][0x620] ;  /* 0x00018800ff147b82 */ /* 0x000ea20000000a00 */
[----:B0-----:R-:W-:-:S04]  /*06c0*/  ISETP.NE.U32.AND P0, PT, R14, RZ, PT ;  /* 0x000000ff0e00720c */ /* 0x001fc80003f05070 */
[----:B------:R-:W-:-:S13]  /*06d0*/  ISETP.NE.AND.EX P0, PT, R15, RZ, PT, P0 ;  /* 0x000000ff0f00720c */ /* 0x000fda0003f05300 */
[----:B-12---:R-:W-:Y:S05]  /*06e0*/  @!P0 BRA `(.L_x_5) ;  /* 0x0000000000288947 */ /* 0x006fea0003800000 */
[----:B------:R-:W0:Y:S02]  /*06f0*/  LDC R11, c[0x0][0x634] ;  /* 0x00018d00ff0b7b82 */ /* 0x000e240000000800 */
[----:B0-----:R-:W-:-:S05]  /*0700*/  IADD3 R11, P0, R16, R11, RZ ;  /* 0x0000000b100b7210 */ /* 0x001fca0007f1e0ff */
[----:B------:R-:W-:-:S04]  /*0710*/  IMAD.X R13, RZ, RZ, R17, P0 ;  /* 0x000000ffff0d7224 */ /* 0x000fc800000e0611 */
[----:B------:R-:W-:-:S04]  /*0720*/  IMAD.WIDE.U32 R6, R13, R14, RZ ;  /* 0x0000000e0d067225 */ /* 0x000fc800078e00ff */
[----:B------:R-:W-:-:S04]  /*0730*/  IMAD.WIDE.U32 R8, P0, R11, R15, R6 ;  /* 0x0000000f0b087225 */ /* 0x000fc80007800006 */
[----:B------:R-:W-:-:S04]  /*0740*/  IMAD.WIDE.U32 R6, R11, R14, RZ ;  /* 0x0000000e0b067225 */ /* 0x000fc800078e00ff */
[----:B------:R-:W-:Y:S01]  /*0750*/  IMAD.X R11, RZ, RZ, RZ, P0 ;  /* 0x000000ffff0b7224 */ /* 0x000fe200000e06ff */
[----:B------:R-:W-:Y:S01]  /*0760*/  IADD3 RZ, P0, R7, R8, RZ ;  /* 0x0000000807ff7210 */ /* 0x000fe20007f1e0ff */
[----:B------:R-:W-:-:S04]  /*0770*/  IMAD.MOV.U32 R10, RZ, RZ, R9 ;  /* 0x000000ffff0a7224 */ /* 0x000fc800078e0009 */
[----:B------:R-:W-:-:S08]  /*0780*/  IMAD.WIDE.U32.X R6, R13, R15, R10, P0 ;  /* 0x0000000f0d067225 */ /* 0x000fd000000e040a */
.L_x_5:
[-CC-:B------:R-:W-:Y:S01]  /*0790*/  SHF.R.U64 R74, R6, R0.reuse, R7.reuse ;  /* 0x00000000064a7219 */ /* 0x180fe20000001207 */
[----:B------:R-:W0:Y:S01]  /*07a0*/  LDC R10, c[0x0][0x618] ;  /* 0x00018600ff0a7b82 */ /* 0x000e220000000800 */
[----:B------:R-:W-:Y:S01]  /*07b0*/  SHF.R.U32.HI R5, RZ, R0, R7 ;  /* 0x00000000ff057219 */ /* 0x000fe20000011607 */
[----:B------:R-:W-:Y:S01]  /*07c0*/  ULDC UR4, c[0x0][0x150] ;  /* 0x0000540000047ab9 */ /* 0x000fe20000000800 */
[----:B------:R-:W-:Y:S02]  /*07d0*/  IADD3 R9, P0, RZ, -R74, RZ ;  /* 0x8000004aff097210 */ /* 0x000fe40007f1e0ff */
[----:B------:R-:W-:-:S03]  /*07e0*/  I2FP.F32.U32 R0, R4 ;  /* 0x0000000400007245 */ /* 0x000fc60000201000 */
[----:B------:R-:W1:Y:S01]  /*07f0*/  LDC.64 R26, c[0x0][0x640] ;  /* 0x00019000ff1a7b82 */ /* 0x000e620000000a00 */
[----:B------:R-:W-:Y:S02]  /*0800*/  IMAD.X R11, RZ, RZ, ~R5, P0 ;  /* 0x000000ffff0b7224 */ /* 0x000fe400000e0e05 */
[----:B------:R-:W-:Y:S01]  /*0810*/  FMUL R0, R0, UR4 ;  /* 0x0000000400007c20 */ /* 0x000fe20008400000 */
[----:B------:R-:W-:Y:S01]  /*0820*/  IMAD.WIDE.U32 R6, R9, R20, R16 ;  /* 0x0000001409067225 */ /* 0x000fe200078e0010 */
[----:B------:R-:W-:-:S03]  /*0830*/  ULDC UR4, c[0x0][0x154] ;  /* 0x0000550000047ab9 */ /* 0x000fc60000000800 */
[----:B------:R-:W-:Y:S01]  /*0840*/  IMAD R8, R11, R20, RZ ;  /* 0x000000140b087224 */ /* 0x000fe200078e02ff */
[----:B------:R-:W2:Y:S01]  /*0850*/  LDC R5, c[0x0][0x144] ;  /* 0x00005100ff057b82 */ /* 0x000ea20000000800 */
[----:B------:R-:W3:Y:S02]  /*0860*/  F2I.U32.TRUNC.NTZ R0, R0 ;  /* 0x0000000000007305 */ /* 0x000ee4000020f000 */
[----:B------:R-:W-:-:S04]  /*0870*/  IMAD R9, R9, R21, R8 ;  /* 0x0000001509097224 */ /* 0x000fc800078e0208 */
[----:B------:R-:W-:Y:S01]  /*0880*/  IMAD.IADD R7, R7, 0x1, R9 ;  /* 0x0000000107077824 */ /* 0x000fe200078e0209 */
[----:B------:R-:W4:Y:S01]  /*0890*/  LDC R12, c[0x0][0x608] ;  /* 0x00018200ff0c7b82 */ /* 0x000f220000000800 */
[----:B------:R-:W-:-:S03]  /*08a0*/  IMAD.MOV.U32 R9, RZ, RZ, -0x1 ;  /* 0xffffffffff097424 */ /* 0x000fc600078e00ff */
[-CC-:B0-----:R-:W-:Y:S02]  /*08b0*/  SHF.R.U64 R20, R6, R10.reuse, R7.reuse ;  /* 0x0000000a06147219 */ /* 0x181fe40000001207 */
[----:B------:R-:W-:Y:S02]  /*08c0*/  I2FP.F32.U32 R6, R3 ;  /* 0x0000000300067245 */ /* 0x000fe40000201000 */
[----:B------:R-:W0:Y:S01]  /*08d0*/  LDC R24, c[0x0][0x658] ;  /* 0x00019600ff187b82 */ /* 0x000e220000000800 */
[----:B-1----:R-:W-:Y:S01]  /*08e0*/  ISETP.NE.U32.AND P0, PT, R26, RZ, PT ;  /* 0x000000ff1a00720c */ /* 0x002fe20003f05070 */
[----:B---3--:R-:W-:Y:S01]  /*08f0*/  IMAD.MOV R8, RZ, RZ, -R0 ;  /* 0x000000ffff087224 */ /* 0x008fe200078e0a00 */
[----:B------:R-:W-:Y:S01]  /*0900*/  SHF.R.U32.HI R7, RZ, R10, R7 ;  /* 0x0000000aff077219 */ /* 0x000fe20000011607 */
[----:B------:R-:W-:Y:S01]  /*0910*/  FMUL R6, R6, UR4 ;  /* 0x0000000406067c20 */ /* 0x000fe20008400000 */
[----:B------:R-:W-:-:S03]  /*0920*/  ISETP.NE.AND.EX P0, PT, R27, RZ, PT, P0 ;  /* 0x000000ff1b00720c */ /* 0x000fc60003f05300 */
[----:B------:R-:W1:Y:S01]  /*0930*/  LDC R14, c[0x0][0x148] ;  /* 0x00005200ff0e7b82 */ /* 0x000e620000000800 */
[----:B--2---:R-:W-:-:S07]  /*0940*/  IMAD R0, R5, R8, R4 ;  /* 0x0000000805007224 */ /* 0x004fce00078e0204 */
[----:B------:R-:W2:Y:S01]  /*0950*/  LDC R22, c[0x0][0x600] ;  /* 0x00018000ff167b82 */ /* 0x000ea20000000800 */
[-CC-:B----4-:R-:W-:Y:S02]  /*0960*/  SHF.R.U64 R28, R20, R12.reuse, R7.reuse ;  /* 0x0000000c141c7219 */ /* 0x190fe40000001207 */
[----:B------:R-:W-:Y:S01]  /*0970*/  SHF.R.U32.HI R5, RZ, R12, R7 ;  /* 0x0000000cff057219 */ /* 0x000fe20000011607 */
[----:B------:R-:W-:Y:S01]  /*0980*/  IMAD.MOV.U32 R7, RZ, RZ, 0x1 ;  /* 0x00000001ff077424 */ /* 0x000fe200078e00ff */
[----:B------:R3:W4:Y:S03]  /*0990*/  F2I.U32.TRUNC.NTZ R12, R6 ;  /* 0x00000006000c7305 */ /* 0x000726000020f000 */
[----:B------:R-:W1:Y:S01]  /*09a0*/  LDC R15, c[0x0][0x648] ;  /* 0x00019200ff0f7b82 */ /* 0x000e620000000800 */
[-C--:B0-----:R-:W-:Y:S02]  /*09b0*/  SHF.L.U32 R4, R9, R24.reuse, RZ ;  /* 0x0000001809047219 */ /* 0x081fe400000006ff */
[----:B------:R-:W-:-:S02]  /*09c0*/  SHF.R.U64 R30, R28, R24, R5 ;  /* 0x000000181c1e7219 */ /* 0x000fc40000001205 */
[----:B------:R-:W-:Y:S02]  /*09d0*/  LOP3.LUT R11, RZ, R4, RZ, 0x33, !PT ;  /* 0x00000004ff0b7212 */ /* 0x000fe400078e33ff */
[-C--:B------:R-:W-:Y:S01]  /*09e0*/  SHF.R.U32.HI R5, RZ, R24.reuse, R5 ;  /* 0x00000018ff057219 */ /* 0x080fe20000011605 */
[----:B------:R-:W0:Y:S01]  /*09f0*/  LDC R21, c[0x0][0x638] ;  /* 0x00018e00ff157b82 */ /* 0x000e220000000800 */
[----:B------:R-:W-:Y:S01]  /*0a00*/  SHF.L.U32 R10, R7, R24, RZ ;  /* 0x00000018070a7219 */ /* 0x000fe200000006ff */
[----:B------:R-:W-:-:S06]  /*0a10*/  IMAD.MOV.U32 R4, RZ, RZ, R30 ;  /* 0x000000ffff047224 */ /* 0x000fcc00078e001e */
[----:B------:R-:W0:Y:S01]  /*0a20*/  LDC R75, c[0x0][0x610] ;  /* 0x00018400ff4b7b82 */ /* 0x000e220000000800 */
[----:B---34-:R-:W-:Y:S05]  /*0a30*/  @!P0 BRA `(.L_x_6) ;  /* 0x0000000000288947 */ /* 0x018fea0003800000 */
[----:B------:R-:W3:Y:S02]  /*0a40*/  LDC R9, c[0x0][0x64c] ;  /* 0x00019300ff097b82 */ /* 0x000ee40000000800 */
[----:B---3--:R-:W-:-:S05]  /*0a50*/  IADD3 R9, P0, R30, R9, RZ ;  /* 0x000000091e097210 */ /* 0x008fca0007f1e0ff */
        /* <DEDUP_REMOVED lines=8> */
.L_x_6:
[----:B-1----:R-:W-:Y:S01]  /*0ae0*/  SHF.R.U64 R4, R4, R15, R5 ;  /* 0x0000000f04047219 */ /* 0x002fe20000001205 */
[----:B--2---:R-:W-:Y:S01]  /*0af0*/  VIADD R5, R22, 0xffffffff ;  /* 0xffffffff16057836 */ /* 0x004fe20000000000 */
[----:B------:R-:W-:Y:S01]  /*0b00*/  LOP3.LUT R11, R28, R11, RZ, 0xc0, !PT ;  /* 0x0000000b1c0b7212 */ /* 0x000fe200078ec0ff */
[----:B------:R-:W-:Y:S02]  /*0b10*/  IMAD.MOV R12, RZ, RZ, -R12 ;  /* 0x000000ffff0c7224 */ /* 0x000fe400078e0a0c */
[----:B------:R-:W-:Y:S02]  /*0b20*/  IMAD.MOV R6, RZ, RZ, -R4 ;  /* 0x000000ffff067224 */ /* 0x000fe400078e0a04 */
[----:B------:R-:W-:Y:S01]  /*0b30*/  IMAD R11, R10, R4, R11 ;  /* 0x000000040a0b7224 */ /* 0x000fe200078e020b */
[----:B------:R-:W-:Y:S01]  /*0b40*/  LOP3.LUT R4, R20, R5, RZ, 0xc0, !PT ;  /* 0x0000000514047212 */ /* 0x000fe200078ec0ff */
[----:B------:R-:W-:Y:S02]  /*0b50*/  @P3 IMAD R0, R14, R12, R3 ;  /* 0x0000000c0e003224 */ /* 0x000fe400078e0203 */
[----:B0-----:R-:W-:-:S02]  /*0b60*/  IMAD R3, R6, R21, R30 ;  /* 0x0000001506037224 */ /* 0x001fc400078e021e */
[----:B------:R-:W-:Y:S02]  /*0b70*/  IMAD R75, R11, R75, R0 ;  /* 0x0000004b0b4b7224 */ /* 0x000fe400078e0200 */
[----:B------:R-:W-:Y:S02]  /*0b80*/  IMAD R4, R3, R22, R4 ;  /* 0x0000001603047224 */ /* 0x000fe400078e0204 */
[----:B------:R-:W-:-:S03]  /*0b90*/  IMAD.MOV.U32 R0, RZ, RZ, 0x1 ;  /* 0x00000001ff007424 */ /* 0x000fc600078e00ff */
[----:B------:R-:W-:Y:S02]  /*0ba0*/  SEL R73, R4, R75, !P3 ;  /* 0x0000004b04497207 */ /* 0x000fe40005800000 */
[----:B------:R-:W-:-:S07]  /*0bb0*/  SEL R75, R75, R4, !P3 ;  /* 0x000000044b4b7207 */ /* 0x000fce0005800000 */
.L_x_4:
[----:B------:R-:W-:-:S08]  /*0bc0*/  NOP ;  /* 0x0000000000007918 */ /* 0x000fd00000000000 */
[----:B------:R-:W0:Y:S02]  /*0bd0*/  USETMAXREG.TRY_ALLOC.CTAPOOL UP0, 0xe8 ;  /* 0x000000e8000079c8 */ /* 0x000e240008000600 */
[----:B0-----:R-:W-:-:S13]  /*0be0*/  PLOP3.LUT P0, PT, PT, PT, UP0, 0x80, 0x0 ;  /* 0x000000000000781c */ /* 0x001fda0003f0f008 */
[----:B------:R-:W-:Y:S05]  /*0bf0*/  @!P0 BRA `(.L_x_4) ;  /* 0xfffffffc00f08947 */ /* 0x000fea000383ffff */
[----:B------:R-:W-:Y:S01]  /*0c00*/  ULDC.64 UR4, c[0x0][0x598] ;  /* 0x0001660000047ab9 */ /* 0x000fe20000000a00 */
[----:B------:R-:W-:Y:S01]  /*0c10*/  ULDC.64 UR36, c[0x0][0x208] ;  /* 0x0000820000247ab9 */ /* 0x000fe20000000a00 */
[----:B------:R-:W-:-:S04]  /*0c20*/  ISETP.NE.U32.AND P0, PT, RZ, UR4, PT ;  /* 0x00000004ff007c0c */ /* 0x000fc8000bf05070 */
[----:B------:R-:W-:-:S13]  /*0c30*/  ISETP.NE.AND.EX P0, PT, RZ, UR5, PT, P0 ;  /* 0x00000005ff007c0c */ /* 0x000fda000bf05300 */
[----:B------:R-:W-:Y:S05]  /*0c40*/  @!P0 BRA `(.L_x_7) ;  /* 0x00000000001c8947 */ /* 0x000fea0003800000 */
[----:B------:R-:W0:Y:S02]  /*0c50*/  LDC.64 R4, c[0x0][0x598] ;  /* 0x00016600ff047b82 */ /* 0x000e240000000a00 */
[----:B0-----:R-:W2:Y:S02]  /*0c60*/  LDG.E.64 R4, desc[UR36][R4.64] ;  /* 0x0000002404047981 */ /* 0x001ea4000c1e1b00 */
[----:B--2---:R-:W-:-:S04]  /*0c70*/  ISETP.NE.U32.AND P0, PT, R4, RZ, PT ;  /* 0x000000ff0400720c */ /* 0x004fc80003f05070 */
[----:B------:R-:W-:-:S13]  /*0c80*/  ISETP.NE.AND.EX P0, PT, R5, RZ, PT, P0 ;  /* 0x000000ff0500720c */ /* 0x000fda0003f05300 */
[----:B------:R-:W-:Y:S05]  /*0c90*/  @!P0 BRA `(.L_x_7) ;  /* 0x0000000000088947 */ /* 0x000fea0003800000 */
[----:B------:R0:W5:Y:S01]  /*0ca0*/  LD.E R22, desc[UR36][R4.64] ;  /* 0x0000002404167980 */ /* 0x000162000c101900 */
[----:B------:R-:W-:Y:S05]  /*0cb0*/  BRA `(.L_x_8) ;  /* 0x0000000000247947 */ /* 0x000fea0003800000 */
.L_x_7:
[----:B------:R-:W-:Y:S02]  /*0cc0*/  ULDC.64 UR4, c[0x0][0x588] ;  /* 0x0001620000047ab9 */ /* 0x000fe40000000a00 */
[----:B------:R-:W-:-:S04]  /*0cd0*/  ISETP.NE.U32.AND P0, PT, RZ, UR4, PT ;  /* 0x00000004ff007c0c */ /* 0x000fc8000bf05070 */
[----:B------:R-:W-:-:S13]  /*0ce0*/  ISETP.NE.AND.EX P0, PT, RZ, UR5, PT, P0 ;  /* 0x00000005ff007c0c */ /* 0x000fda000bf05300 */
[----:B------:R-:W-:Y:S05]  /*0cf0*/  @!P0 BRA `(.L_x_9) ;  /* 0x00000000000c8947 */ /* 0x000fea0003800000 */
[----:B------:R-:W0:Y:S02]  /*0d00*/  LDC.64 R22, c[0x0][0x588] ;  /* 0x00016200ff167b82 */ /* 0x000e240000000a00 */
[----:B0-----:R1:W5:Y:S01]  /*0d10*/  LDG.E R22, desc[UR36][R22.64] ;  /* 0x0000002416167981 */ /* 0x001362000c1e1900 */
[----:B------:R-:W-:Y:S05]  /*0d20*/  BRA `(.L_x_8) ;  /* 0x0000000000087947 */ /* 0x000fea0003800000 */
.L_x_9:
[----:B------:R-:W-:Y:S02]  /*0d30*/  ULDC UR4, c[0x0][0x580] ;  /* 0x0001600000047ab9 */ /* 0x000fe40000000800 */
[----:B------:R-:W-:-:S07]  /*0d40*/  IMAD.U32 R22, RZ, RZ, UR4 ;  /* 0x00000004ff167e24 */ /* 0x000fce000f8e00ff */
.L_x_8:
[----:B------:R-:W-:Y:S02]  /*0d50*/  ULDC.64 UR4, c[0x0][0x5a0] ;  /* 0x0001680000047ab9 */ /* 0x000fe40000000a00 */
[----:B------:R-:W-:-:S04]  /*0d60*/  ISETP.NE.U32.AND P0, PT, RZ, UR4, PT ;  /* 0x00000004ff007c0c */ /* 0x000fc8000bf05070 */
[----:B------:R-:W-:-:S13]  /*0d70*/  ISETP.NE.AND.EX P0, PT, RZ, UR5, PT, P0 ;  /* 0x00000005ff007c0c */ /* 0x000fda000bf05300 */
[----:B------:R-:W-:Y:S05]  /*0d80*/  @!P0 BRA `(.L_x_10) ;  /* 0x00000000001c8947 */ /* 0x000fea0003800000 */
[----:B0-----:R-:W0:Y:S02]  /*0d90*/  LDC.64 R4, c[0x0][0x5a0] ;  /* 0x00016800ff047b82 */ /* 0x001e240000000a00 */
[----:B0-----:R-:W2:Y:S02]  /*0da0*/  LDG.E.64 R4, desc[UR36][R4.64] ;  /* 0x0000002404047981 */ /* 0x001ea4000c1e1b00 */
[----:B--2---:R-:W-:-:S04]  /*0db0*/  ISETP.NE.U32.AND P0, PT, R4, RZ, PT ;  /* 0x000000ff0400720c */ /* 0x004fc80003f05070 */
[----:B------:R-:W-:-:S13]  /*0dc0*/  ISETP.NE.AND.EX P0, PT, R5, RZ, PT, P0 ;  /* 0x000000ff0500720c */ /* 0x000fda0003f05300 */
[----:B------:R-:W-:Y:S05]  /*0dd0*/  @!P0 BRA `(.L_x_10) ;  /* 0x0000000000088947 */ /* 0x000fea0003800000 */
[----:B-1----:R0:W5:Y:S01]  /*0de0*/  LD.E R23, desc[UR36][R4.64] ;  /* 0x0000002404177980 */ /* 0x002162000c101900 */
[----:B------:R-:W-:Y:S05]  /*0df0*/  BRA `(.L_x_11) ;  /* 0x0000000000247947 */ /* 0x000fea0003800000 */
.L_x_10:
[----:B------:R-:W-:Y:S02]  /*0e00*/  ULDC.64 UR4, c[0x0][0x590] ;  /* 0x0001640000047ab9 */ /* 0x000fe40000000a00 */
[----:B------:R-:W-:-:S04]  /*0e10*/  ISETP.NE.U32.AND P0, PT, RZ, UR4, PT ;  /* 0x00000004ff007c0c */ /* 0x000fc8000bf05070 */
[----:B------:R-:W-:-:S13]  /*0e20*/  ISETP.NE.AND.EX P0, PT, RZ, UR5, PT, P0 ;  /* 0x00000005ff007c0c */ /* 0x000fda000bf05300 */
[----:B------:R-:W-:Y:S05]  /*0e30*/  @!P0 BRA `(.L_x_12) ;  /* 0x00000000000c8947 */ /* 0x000fea0003800000 */
[----:B0-----:R-:W1:Y:S02]  /*0e40*/  LDC.64 R4, c[0x0][0x590] ;  /* 0x00016400ff047b82 */ /* 0x001e640000000a00 */
[----:B-1----:R1:W5:Y:S01]  /*0e50*/  LDG.E R23, desc[UR36][R4.64] ;  /* 0x0000002404177981 */ /* 0x002362000c1e1900 */
[----:B------:R-:W-:Y:S05]  /*0e60*/  BRA `(.L_x_11) ;  /* 0x0000000000087947 */ /* 0x000fea0003800000 */
.L_x_12:
[----:B------:R-:W-:Y:S02]  /*0e70*/  ULDC UR4, c[0x0][0x584] ;  /* 0x0001610000047ab9 */ /* 0x000fe40000000800 */
[----:B-1----:R-:W-:-:S07]  /*0e80*/  IMAD.U32 R23, RZ, RZ, UR4 ;  /* 0x00000004ff177e24 */ /* 0x002fce000f8e00ff */
.L_x_11:
[----:B------:R-:W-:-:S13]  /*0e90*/  LOP3.LUT P0, RZ, R0, 0xff, RZ, 0xc0, !PT ;  /* 0x000000ff00ff7812 */ /* 0x000fda000780c0ff */
[----:B------:R-:W-:Y:S05]  /*0ea0*/  @!P0 EXIT ;  /* 0x000000000000894d */ /* 0x000fea0003800000 */
[----:B------:R-:W-:Y:S01]  /*0eb0*/  ULDC UR4, c[0x0][0x28c] ;  /* 0x0000a30000047ab9 */ /* 0x000fe20000000800 */
[----:B------:R-:W-:Y:S01]  /*0ec0*/  ULDC.64 UR6, c[0x0][0x5c8] ;  /* 0x0001720000067ab9 */ /* 0x000fe20000000a00 */
[----:B------:R-:W-:Y:S02]  /*0ed0*/  UIADD3 UR4, UR4, 0x7f, URZ ;  /* 0x0000007f04047890 */ /* 0x000fe4000fffe03f */
[----:B------:R-:W-:Y:S02]  /*0ee0*/  USHF.L.U64.HI UR43, UR6, 0x7, UR7 ;  /* 0x00000007062b7899 */ /* 0x000fe40008010207 */
[----:B------:R-:W-:Y:S02]  /*0ef0*/  USHF.R.S32.HI UR5, URZ, 0x1f, UR4 ;  /* 0x0000001f3f057899 */ /* 0x000fe40008011404 */
[----:B------:R-:W-:Y:S02]  /*0f00*/  USHF.L.U32 UR44, UR6, 0x7, URZ ;  /* 0x00000007062c7899 */ /* 0x000fe4000800063f */
[----:B------:R-:W-:-:S02]  /*0f10*/  ULEA.HI UR5, UR5, UR4, URZ, 0x7 ;  /* 0x0000000405057291 */ /* 0x000fc4000f8f383f */
[----:B------:R-:W-:Y:S02]  /*0f20*/  USHF.L.U64.HI UR45, UR6, 0x3, UR7 ;  /* 0x00000003062d7899 */ /* 0x000fe40008010207 */
[----:B------:R-:W-:Y:S02]  /*0f30*/  USHF.L.U32 UR46, UR6, 0x3, URZ ;  /* 0x00000003062e7899 */ /* 0x000fe4000800063f */
[----:B------:R-:W-:Y:S02]  /*0f40*/  USHF.L.U64.HI UR40, UR6, 0x8, UR7 ;  /* 0x0000000806287899 */ /* 0x000fe40008010207 */
[----:B------:R-:W-:Y:S02]  /*0f50*/  USHF.L.U32 UR41, UR6, 0x8, URZ ;  /* 0x0000000806297899 */ /* 0x000fe4000800063f */
[----:B------:R-:W-:Y:S01]  /*0f60*/  USHF.R.S32.HI UR42, URZ, 0x7, UR5 ;  /* 0x000000073f2a7899 */ /* 0x000fe20008011405 */
[----:B------:R-:W-:Y:S01]  /*0f70*/  UMOV UR38, URZ ;  /* 0x0000003f00267c82 */ /* 0x000fe20008000000 */
[----:B------:R-:W-:-:S10]  /*0f80*/  UMOV UR39, URZ ;  /* 0x0000003f00277c82 */ /* 0x000fd40008000000 */
.L_x_48:
[----:B------:R-:W-:Y:S01]  /*0f90*/  LOP3.LUT R0, R18, 0x80, RZ, 0xc0, !PT ;  /* 0x0000008012007812 */ /* 0x000fe200078ec0ff */
[----:B------:R-:W2:Y:S01]  /*0fa0*/  S2UR UR7, SR_CgaCtaId ;  /* 0x00000000000779c3 */ /* 0x000ea20000008800 */
[----:B------:R-:W-:Y:S02]  /*0fb0*/  UMOV UR6, 0x400 ;  /* 0x0000040000067882 */ /* 0x000fe40000000000 */
[----:B------:R-:W-:-:S06]  /*0fc0*/  SHF.R.U32.HI R0, RZ, 0x7, R0 ;  /* 0x00000007ff007819 */ /* 0x000fcc0000011600 */
[----:B------:R-:W3:Y:S01]  /*0fd0*/  SHFL.IDX PT, R0, R0, RZ, 0x1f ;  /* 0x00001fff00007589 */ /* 0x000ee200000e0000 */
[----:B--2---:R-:W-:Y:S01]  /*0fe0*/  ULEA UR6, UR7, UR6, 0x18 ;  /* 0x0000000607067291 */ /* 0x004fe2000f8ec03f */
[----:B---3--:R-:W-:-:S13]  /*0ff0*/  R2UR UR4, R0 ;  /* 0x00000000000472ca */ /* 0x008fda00000e0000 */
[----:B------:R-:W-:-:S04]  /*1000*/  ULEA.HI UR5, UR4, UR4, URZ, 0x1 ;  /* 0x0000000404057291 */ /* 0x000fc8000f8f083f */
[----:B------:R-:W-:-:S04]  /*1010*/  ULOP3.LUT UR5, UR5, 0x7fffe, URZ, 0xc0, !UPT ;  /* 0x0007fffe05057892 */ /* 0x000fc8000f8ec03f */
[----:B------:R-:W-:-:S03]  /*1020*/  UIADD3 UR5, UR4, -UR5, URZ ;  /* 0x8000000504057290 */ /* 0x000fc6000fffe03f */
[----:B------:R-:W-:Y:S01]  /*1030*/  ULDC UR4, c[0x0][0x28c] ;  /* 0x0000a30000047ab9 */ /* 0x000fe20000000800 */
[----:B------:R-:W-:Y:S01]  /*1040*/  ULEA UR5, UR5, UR6, 0xd ;  /* 0x0000000605057291 */ /* 0x000fe2000f8e683f */
[----:B------:R-:W-:-:S03]  /*1050*/  ISETP.LT.AND P0, PT, RZ, UR4, PT ;  /* 0x00000004ff007c0c */ /* 0x000fc6000bf01270 */
[----:B------:R-:W-:-:S04]  /*1060*/  UIADD3 UR5, UR5, 0x100, URZ ;  /* 0x0000010005057890 */ /* 0x000fc8000fffe03f */
[----:B------:R-:W-:-:S04]  /*1070*/  USHF.R.U32.HI UR5, URZ, 0x4, UR5 ;  /* 0x000000043f057899 */ /* 0x000fc80008011605 */
[----:B------:R-:W-:Y:S02]  /*1080*/  ULOP3.LUT UR47, UR5, 0x3fff, URZ, 0xc0, !UPT ;  /* 0x00003fff052f7892 */ /* 0x000fe4000f8ec03f */
[----:B01----:R-:W-:Y:S10]  /*1090*/  @P0 BRA `(.L_x_13) ;  /* 0x0000000000400947 */ /* 0x003ff40003800000 */
[----:B------:R-:W-:Y:S01]  /*10a0*/  MOV R0, 0x0 ;  /* 0x0000000000007802 */ /* 0x000fe20000000f00 */
[----:B------:R-:W-:Y:S01]  /*10b0*/  ULDC.64 UR4, c[0x4][0x68] ;  /* 0x01001a0000047ab9 */ /* 0x000fe20000000a00 */
[----:B------:R-:W-:Y:S01]  /*10c0*/  ULDC.64 UR6, c[0x4][0x8] ;  /* 0x0100020000067ab9 */ /* 0x000fe20000000a00 */
[----:B01----:R-:W-:Y:S01]  /*10d0*/  IMAD.U32 R4, RZ, RZ, UR4 ;  /* 0x00000004ff047e24 */ /* 0x003fe2000f8e00ff */
[----:B------:R0:W1:Y:S01]  /*10e0*/  LDC.64 R14, c[0x4][R0] ;  /* 0x01000000000e7b82 */ /* 0x0000620000000a00 */
[----:B------:R-:W-:Y:S01]  /*10f0*/  IMAD.U32 R5, RZ, RZ, UR5 ;  /* 0x00000005ff057e24 */ /* 0x000fe2000f8e00ff */
[----:B------:R-:W-:Y:S01]  /*1100*/  ULDC.64 UR4, c[0x4][0x70] ;  /* 0x01001c0000047ab9 */ /* 0x000fe20000000a00 */
[----:B------:R-:W-:Y:S02]  /*1110*/  IMAD.U32 R10, RZ, RZ, UR6 ;  /* 0x00000006ff0a7e24 */ /* 0x000fe4000f8e00ff */
[----:B------:R-:W-:Y:S02]  /*1120*/  IMAD.U32 R6, RZ, RZ, UR4 ;  /* 0x00000004ff067e24 */ /* 0x000fe4000f8e00ff */
[----:B------:R-:W-:-:S02]  /*1130*/  IMAD.U32 R7, RZ, RZ, UR5 ;  /* 0x00000005ff077e24 */ /* 0x000fc4000f8e00ff */
[----:B------:R-:W-:Y:S02]  /*1140*/  IMAD.U32 R11, RZ, RZ, UR7 ;  /* 0x00000007ff0b7e24 */ /* 0x000fe4000f8e00ff */
[----:B------:R-:W-:Y:S02]  /*1150*/  IMAD.MOV.U32 R8, RZ, RZ, 0x1e1 ;  /* 0x000001e1ff087424 */ /* 0x000fe400078e00ff */
[----:B------:R-:W-:Y:S02]  /*1160*/  IMAD.MOV.U32 R12, RZ, RZ, 0x1 ;  /* 0x00000001ff0c7424 */ /* 0x000fe400078e00ff */
[----:B0-----:R-:W-:-:S07]  /*1170*/  IMAD.MOV.U32 R13, RZ, RZ, RZ ;  /* 0x000000ffff0d7224 */ /* 0x001fce00078e00ff */
[----:B------:R-:W-:-:S07]  /*1180*/  LEPC R20, `(.L_x_13) ;  /* 0x000000001014794e */ /* 0x000fce0000000000 */
[----:B-1---5:R-:W-:Y:S05]  /*1190*/  CALL.ABS.NOINC R14 ;  /* 0x000000000e007343 */ /* 0x022fea0003c00000 */
.L_x_13:
[----:B------:R-:W-:-:S04]  /*11a0*/  LOP3.LUT R0, R19, 0x1, RZ, 0xfc, !PT ;  /* 0x0000000113007812 */ /* 0x000fc800078efcff */
[----:B------:R-:W-:-:S13]  /*11b0*/  ISETP.NE.AND P0, PT, R0, 0x3, PT ;  /* 0x000000030000780c */ /* 0x000fda0003f05270 */
[----:B------:R-:W-:Y:S05]  /*11c0*/  @!P0 BRA `(.L_x_14) ;  /* 0x0000000000048947 */ /* 0x000fea0003800000 */
[----:B------:R-:W-:Y:S01]  /*11d0*/  BPT.TRAP 0x1 ;  /* 0x000000040000795c */ /* 0x000fe20000300000 */
.L_x_14:
[----:B------:R-:W2:Y:S01]  /*11e0*/  S2UR UR5, SR_CgaCtaId ;  /* 0x00000000000579c3 */ /* 0x000ea20000008800 */
[----:B------:R-:W-:Y:S01]  /*11f0*/  UMOV UR4, 0x400 ;  /* 0x0000040000047882 */ /* 0x000fe20000000000 */
[----:B------:R-:W-:Y:S02]  /*1200*/  IMAD.U32 R0, RZ, RZ, UR38 ;  /* 0x00000026ff007e24 */ /* 0x000fe4000f8e00ff */
[----:B------:R-:W-:-:S03]  /*1210*/  IMAD.U32 R3, RZ, RZ, UR39 ;  /* 0x00000027ff037e24 */ /* 0x000fc6000f8e00ff */
[----:B------:R-:W-:Y:S01]  /*1220*/  SHF.L.U32 R0, R0, 0x1f, RZ ;  /* 0x0000001f00007819 */ /* 0x000fe200000006ff */
[----:B--2---:R-:W-:-:S06]  /*1230*/  ULEA UR4, UR5, UR4, 0x18 ;  /* 0x0000000405047291 */ /* 0x004fcc000f8ec03f */
[----:B------:R-:W-:-:S04]  /*1240*/  IMAD.U32 R6, RZ, RZ, UR4 ;  /* 0x00000004ff067e24 */ /* 0x000fc8000f8e00ff */
[----:B------:R-:W-:-:S04]  /*1250*/  IMAD R3, R3, 0x8, R6 ;  /* 0x0000000803037824 */ /* 0x000fc800078e0206 */
[----:B------:R2:W3:Y:S01]  /*1260*/  SYNCS.PHASECHK.TRANS64.TRYWAIT P1, [R3+URZ], R0 ;  /* 0x00000000030075a7 */ /* 0x0004e2000802017f */
[----:B------:R-:W-:Y:S05]  /*1270*/  @!P0 BRA `(.L_x_15) ;  /* 0x0000000000048947 */ /* 0x000fea0003800000 */
[----:B------:R-:W-:Y:S01]  /*1280*/  BPT.TRAP 0x1 ;  /* 0x000000040000795c */ /* 0x000fe20000300000 */
.L_x_15:
[----:B---3--:R-:W-:Y:S05]  /*1290*/  @P1 BRA `(.L_x_16) ;  /* 0x0000000000081947 */ /* 0x008fea0003800000 */
[----:B------:R-:W3:Y:S02]  /*12a0*/  SYNCS.PHASECHK.TRANS64.TRYWAIT P1, [R3+URZ], R0 ;  /* 0x00000000030075a7 */ /* 0x000ee4000802017f */
[----:B---3--:R-:W-:Y:S05]  /*12b0*/  @!P1 BRA `(.L_x_17) ;  /* 0x0000005400c49947 */ /* 0x008fea0003800000 */
.L_x_16:
[----:B------:R-:W-:-:S04]  /*12c0*/  UISETP.LT.AND UP0, UPT, UR42, 0x1, UPT ;  /* 0x000000012a00788c */ /* 0x000fc8000bf01270 */
[----:B------:R-:W-:-:S06]  /*12d0*/  USEL UR4, UR42, 0x1, UP0 ;  /* 0x000000012a047887 */ /* 0x000fcc0008000000 */
[----:B--23--:R-:W-:Y:S01]  /*12e0*/  IMAD.U32 R0, RZ, RZ, UR4 ;  /* 0x00000004ff007e24 */ /* 0x00cfe2000f8e00ff */
[----:B------:R-:W-:Y:S05]  /*12f0*/  WARPSYNC.ALL ;  /* 0x0000000000007948 */ /* 0x000fea0003800000 */
[----:B------:R-:W-:-:S04]  /*1300*/  IADD3 R0, -R0, UR42, RZ ;  /* 0x0000002a00007c10 */ /* 0x000fc8000fffe1ff */
[----:B------:R-:W-:Y:S02]  /*1310*/  ISETP.GE.AND P1, PT, R0, 0x1, PT ;  /* 0x000000010000780c */ /* 0x000fe40003f26270 */
[----:B------:R-:W-:Y:S01]  /*1320*/  R2UR UR4, R6 ;  /* 0x00000000060472ca */ /* 0x000fe200000e0000 */
[----:B------:R-:W-:Y:S01]  /*1330*/  WARPGROUP.ARRIVE ;  /* 0x00000000000079c5 */ /* 0x000fe20000000000 */
[----:B------:R-:W-:Y:S01]  /*1340*/  UMOV UR9, 0x40000040 ;  /* 0x4000004000097882 */ /* 0x000fe20000000000 */
[----:B------:R-:W-:-:S10]  /*1350*/  UMOV UR11, 0x40000040 ;  /* 0x40000040000b7882 */ /* 0x000fd40000000000 */
[----:B------:R-:W-:-:S04]  /*1360*/  UIADD3 UR4, UR4, 0x30100, URZ ;  /* 0x0003010004047890 */ /* 0x000fc8000fffe03f */
[----:B------:R-:W-:-:S04]  /*1370*/  USHF.R.U32.HI UR4, URZ, 0x4, UR4 ;  /* 0x000000043f047899 */ /* 0x000fc80008011604 */
[----:B------:R-:W-:Y:S02]  /*1380*/  ULOP3.LUT UR5, UR4, 0x3fff, URZ, 0xc0, !UPT ;  /* 0x00003fff04057892 */ /* 0x000fe4000f8ec03f */
[----:B------:R-:W-:Y:S02]  /*1390*/  ULOP3.LUT UR4, UR47, 0x10000, URZ, 0xfc, !UPT ;  /* 0x000100002f047892 */ /* 0x000fe4000f8efc3f */
[----:B------:R-:W-:Y:S02]  /*13a0*/  ULOP3.LUT UR5, UR5, 0x10000, URZ, 0xfc, !UPT ;  /* 0x0001000005057892 */ /* 0x000fe4000f8efc3f */
[----:B------:R-:W-:Y:S02]  /*13b0*/  UIMAD UR7, UR39, 0xc00, UR4 ;  /* 0x00000c00270778a4 */ /* 0x000fe4000f8e0204 */
[----:B------:R-:W-:Y:S02]  /*13c0*/  ULEA UR6, UR39, UR5, 0x8 ;  /* 0x0000000527067291 */ /* 0x000fe4000f8e403f */
[----:B------:R-:W-:-:S02]  /*13d0*/  UIADD3 UR12, UR7, 0x400, URZ ;  /* 0x00000400070c7890 */ /* 0x000fc4000fffe03f */
[----:B------:R-:W-:Y:S02]  /*13e0*/  UIADD3 UR13, UR7, 0x800, URZ ;  /* 0x00000800070d7890 */ /* 0x000fe4000fffe03f */
[----:B------:R-:W-:Y:S01]  /*13f0*/  UMOV UR8, UR7 ;  /* 0x0000000700087c82 */ /* 0x000fe20008000000 */
[----:B------:R-:W-:Y:S02]  /*1400*/  UMOV UR10, UR6 ;  /* 0x00000006000a7c82 */ /* 0x000fe40008000000 */
[----:B------:R-:W-:Y:S01]  /*1410*/  IGMMA.64x32x32.S8.S8 R56, gdesc[UR8], RZ, !UPT, gsb0 ;  /* 0x01200000083879f1 */ /* 0x000fe2000c0410ff */
[----:B------:R-:W-:Y:S01]  /*1420*/  UMOV UR8, UR12 ;  /* 0x0000000c00087c82 */ /* 0x000fe20008000000 */
[----:B------:R-:W-:Y:S01]  /*1430*/  UMOV UR9, 0x40000040 ;  /* 0x4000004000097882 */ /* 0x000fe20000000000 */
[----:B------:R-:W-:Y:S01]  /*1440*/  UIADD3 UR12, UR7, 0x402, URZ ;  /* 0x00000402070c7890 */ /* 0x000fe2000fffe03f */
[----:B------:R-:W-:Y:S02]  /*1450*/  WARPGROUP.DEPBAR.LE gsb0, 0x0 ;  /* 0x00008000000079c5 */ /* 0x000fe40000010000 */
[----:B------:R-:W-:-:S06]  /*1460*/  WARPGROUP.ARRIVE ;  /* 0x00000000000079c5 */ /* 0x000fcc0000000000 */
[----:B------:R-:W-:Y:S01]  /*1470*/  IGMMA.64x32x32.S8.S8 R40, gdesc[UR8], RZ, !UPT, gsb0 ;  /* 0x01200000082879f1 */ /* 0x000fe2000c0410ff */
[----:B------:R-:W-:Y:S01]  /*1480*/  UMOV UR8, UR13 ;  /* 0x0000000d00087c82 */ /* 0x000fe20008000000 */
[----:B------:R-:W-:Y:S01]  /*1490*/  UMOV UR9, 0x40000040 ;  /* 0x4000004000097882 */ /* 0x000fe20000000000 */
[----:B------:R-:W-:Y:S01]  /*14a0*/  UIADD3 UR13, UR7, 0x802, URZ ;  /* 0x00000802070d7890 */ /* 0x000fe2000fffe03f */
[----:B------:R-:W-:Y:S02]  /*14b0*/  WARPGROUP.DEPBAR.LE gsb0, 0x0 ;  /* 0x00008000000079c5 */ /* 0x000fe40000010000 */
[----:B------:R-:W-:-:S06]  /*14c0*/  WARPGROUP.ARRIVE ;  /* 0x00000000000079c5 */ /* 0x000fcc0000000000 */
[----:B------:R-:W-:Y:S01]  /*14d0*/  IGMMA.64x32x32.S8.S8 R24, gdesc[UR8], RZ, !UPT, gsb0 ;  /* 0x01200000081879f1 */ /* 0x000fe2000c0410ff */
[----:B------:R-:W-:Y:S02]  /*14e0*/  UIADD3 UR8, UR7, 0x2, URZ ;  /* 0x0000000207087890 */ /* 0x000fe4000fffe03f */
[----:B------:R-:W-:Y:S01]  /*14f0*/  UIADD3 UR10, UR6, 0x2, URZ ;  /* 0x00000002060a7890 */ /* 0x000fe2000fffe03f */
[----:B------:R-:W-:Y:S01]  /*1500*/  UMOV UR9, 0x40000040 ;  /* 0x4000004000097882 */ /* 0x000fe20000000000 */
[----:B------:R-:W-:Y:S01]  /*1510*/  UMOV UR11, 0x40000040 ;  /* 0x40000040000b7882 */ /* 0x000fe20000000000 */
[----:B------:R-:W-:Y:S02]  /*1520*/  WARPGROUP.DEPBAR.LE gsb0, 0x0 ;  /* 0x00008000000079c5 */ /* 0x000fe40000010000 */
[----:B------:R-:W-:-:S06]  /*1530*/  WARPGROUP.ARRIVE ;  /* 0x00000000000079c5 */ /* 0x000fcc0000000000 */
[----:B------:R-:W-:Y:S01]  /*1540*/  IGMMA.64x32x32.S8.S8 R56, gdesc[UR8], R56, gsb0 ;  /* 0x01200000083879f1 */ /* 0x000fe20008041038 */
[----:B------:R-:W-:Y:S01]  /*1550*/  UMOV UR8, UR12 ;  /* 0x0000000c00087c82 */ /* 0x000fe20008000000 */
[----:B------:R-:W-:Y:S01]  /*1560*/  UMOV UR9, 0x40000040 ;  /* 0x4000004000097882 */ /* 0x000fe20000000000 */
[----:B------:R-:W-:Y:S01]  /*1570*/  UIADD3 UR12, UR7, 0x404, URZ ;  /* 0x00000404070c7890 */ /* 0x000fe2000fffe03f */
        /* <DEDUP_REMOVED lines=26> */
[----:B------:R-:W-:Y:S02]  /*1720*/  UIADD3 UR8, UR7, 0x6, URZ ;  /* 0x0000000607087890 */ /* 0x000fe4000fffe03f */
[----:B------:R-:W-:Y:S01]  /*1730*/  UIADD3 UR10, UR6, 0x6, URZ ;  /* 0x00000006060a7890 */ /* 0x000fe2000fffe03f */
[----:B------:R-:W-:Y:S01]  /*1740*/  UMOV UR9, 0x40000040 ;  /* 0x4000004000097882 */ /* 0x000fe20000000000 */
[----:B------:R-:W-:Y:S01]  /*1750*/  UMOV UR11, 0x40000040 ;  /* 0x40000040000b7882 */ /* 0x000fe20000000000 */
[----:B------:R-:W-:Y:S02]  /*1760*/  UIADD3 UR6, UR7, 0x406, URZ ;  /* 0x0000040607067890 */ /* 0x000fe4000fffe03f */
[----:B------:R-:W-:Y:S01]  /*1770*/  UIADD3 UR7, UR7, 0x806, URZ ;  /* 0x0000080607077890 */ /* 0x000fe2000fffe03f */
        /* <DEDUP_REMOVED lines=12> */
[----:B------:R-:W-:Y:S03]  /*1840*/  IGMMA.64x32x32.S8.S8 R24, gdesc[UR8], R24, gsb0 ;  /* 0x01200000081879f1 */ /* 0x000fe60008041018 */
[----:B------:R-:W-:Y:S02]  /*1850*/  WARPGROUP.DEPBAR.LE gsb0, 0x0 ;  /* 0x00008000000079c5 */ /* 0x000fe40000010000 */
[----:B------:R-:W-:Y:S05]  /*1860*/  @!P1 BRA `(.L_x_18) ;  /* 0x0000000400e09947 */ /* 0x000fea0003800000 */
[----:B------:R-:W-:Y:S02]  /*1870*/  UIADD3 UR6, UR39, 0x1, URZ ;  /* 0x0000000127067890 */ /* 0x000fe4000fffe03f */
[----:B------:R-:W-:Y:S02]  /*1880*/  IMAD.U32 R3, RZ, RZ, UR39 ;  /* 0x00000027ff037e24 */ /* 0x000fe4000f8e00ff */
[----:B------:R-:W-:-:S04]  /*1890*/  UISETP.NE.AND UP0, UPT, UR6, 0x4, UPT ;  /* 0x000000040600788c */ /* 0x000fc8000bf05270 */
[----:B------:R-:W-:Y:S02]  /*18a0*/  USEL UR7, URZ, 0x1, UP0 ;  /* 0x000000013f077887 */ /* 0x000fe40008000000 */
[----:B------:R-:W-:Y:S02]  /*18b0*/  USEL UR6, UR6, URZ, UP0 ;  /* 0x0000003f06067287 */ /* 0x000fe40008000000 */
[----:B------:R-:W-:-:S06]  /*18c0*/  ULOP3.LUT UR7, UR38, UR7, URZ, 0x3c, !UPT ;  /* 0x0000000726077292 */ /* 0x000fcc000f8e3c3f */
[----:B------:R-:W-:-:S07]  /*18d0*/  IMAD.U32 R7, RZ, RZ, UR7 ;  /* 0x00000007ff077e24 */ /* 0x000fce000f8e00ff */
.L_x_25:
[----:B------:R-:W-:Y:S05]  /*18e0*/  @!P0 BRA `(.L_x_19) ;  /* 0x0000000000048947 */ /* 0x000fea0003800000 */
[----:B------:R-:W-:Y:S01]  /*18f0*/  BPT.TRAP 0x1 ;  /* 0x000000040000795c */ /* 0x000fe20000300000 */
.L_x_19:
[----:B------:R-:W2:Y:S01]  /*1900*/  S2UR UR8, SR_CgaCtaId ;  /* 0x00000000000879c3 */ /* 0x000ea20000008800 */
[----:B------:R-:W-:Y:S01]  /*1910*/  UMOV UR7, 0x400 ;  /* 0x0000040000077882 */ /* 0x000fe20000000000 */
[----:B01----:R-:W-:Y:S01]  /*1920*/  IMAD.U32 R5, RZ, RZ, UR6 ;  /* 0x00000006ff057e24 */ /* 0x003fe2000f8e00ff */
[----:B------:R-:W-:Y:S01]  /*1930*/  SHF.L.U32 R4, R7, 0x1f, RZ ;  /* 0x0000001f07047819 */ /* 0x000fe200000006ff */
[----:B--2---:R-:W-:-:S06]  /*1940*/  ULEA UR7, UR8, UR7, 0x18 ;  /* 0x0000000708077291 */ /* 0x004fcc000f8ec03f */
[----:B------:R-:W-:-:S04]  /*1950*/  IMAD.U32 R6, RZ, RZ, UR7 ;  /* 0x00000007ff067e24 */ /* 0x000fc8000f8e00ff */
[----:B------:R-:W-:-:S04]  /*1960*/  IMAD R5, R5, 0x8, R6 ;  /* 0x0000000805057824 */ /* 0x000fc800078e0206 */
[----:B------:R0:W1:Y:S01]  /*1970*/  SYNCS.PHASECHK.TRANS64.TRYWAIT P1, [R5+URZ], R4 ;  /* 0x00000004050075a7 */ /* 0x000062000802017f */
[----:B------:R-:W-:Y:S05]  /*1980*/  @!P0 BRA `(.L_x_20) ;  /* 0x0000000000048947 */ /* 0x000fea0003800000 */
[----:B------:R-:W-:Y:S01]  /*1990*/  BPT.TRAP 0x1 ;  /* 0x000000040000795c */ /* 0x000fe20000300000 */
.L_x_20:
[----:B-1----:R-:W-:Y:S05]  /*19a0*/  @P1 BRA `(.L_x_21) ;  /* 0x0000000000081947 */ /* 0x002fea0003800000 */
[----:B------:R-:W1:Y:S02]  /*19b0*/  SYNCS.PHASECHK.TRANS64.TRYWAIT P1, [R5+URZ], R4 ;  /* 0x00000004050075a7 */ /* 0x000e64000802017f */
[----:B-1----:R-:W-:Y:S05]  /*19c0*/  @!P1 BRA `(.L_x_22) ;  /* 0x0000005000149947 */ /* 0x002fea0003800000 */
.L_x_21:
[----:B------:R-:W-:Y:S01]  /*19d0*/  ULEA UR12, UR6, UR5, 0x8 ;  /* 0x00000005060c7291 */ /* 0x000fe2000f8e403f */
[----:B------:R-:W-:Y:S01]  /*19e0*/  WARPGROUP.ARRIVE ;  /* 0x00000000000079c5 */ /* 0x000fe20000000000 */
[----:B------:R-:W-:Y:S01]  /*19f0*/  UIMAD UR7, UR6, 0xc00, UR4 ;  /* 0x00000c00060778a4 */ /* 0x000fe2000f8e0204 */
[----:B------:R-:W-:Y:S01]  /*1a00*/  UMOV UR11, 0x40000040 ;  /* 0x40000040000b7882 */ /* 0x000fe20000000000 */
[----:B------:R-:W-:Y:S02]  /*1a10*/  UMOV UR9, 0x40000040 ;  /* 0x4000004000097882 */ /* 0x000fe40000000000 */
[----:B------:R-:W-:Y:S01]  /*1a20*/  UIADD3 UR13, UR7, 0x400, URZ ;  /* 0x00000400070d7890 */ /* 0x000fe2000fffe03f */
[----:B------:R-:W-:Y:S02]  /*1a30*/  UMOV UR10, UR12 ;  /* 0x0000000c000a7c82 */ /* 0x000fe40008000000 */
[----:B------:R-:W-:Y:S01]  /*1a40*/  UMOV UR8, UR7 ;  /* 0x0000000700087c82 */ /* 0x000fe20008000000 */
[----:B------:R-:W-:Y:S01]  /*1a50*/  UIADD3 UR14, UR7, 0x800, URZ ;  /* 0x00000800070e7890 */ /* 0x000fe2000fffe03f */
[----:B------:R-:W-:Y:S01]  /*1a60*/  IGMMA.64x32x32.S8.S8 R56, gdesc[UR8], R56, gsb0 ;  /* 0x01200000083879f1 */ /* 0x000fe20008041038 */
[----:B------:R-:W-:Y:S01]  /*1a70*/  UMOV UR9, 0x40000040 ;  /* 0x4000004000097882 */ /* 0x000fe20000000000 */
[----:B------:R-:W-:Y:S01]  /*1a80*/  UMOV UR8, UR13 ;  /* 0x0000000d00087c82 */ /* 0x000fe20008000000 */
[----:B------:R-:W-:Y:S01]  /*1a90*/  UIADD3 UR13, UR7, 0x402, URZ ;  /* 0x00000402070d7890 */ /* 0x000fe2000fffe03f */
[----:B------:R-:W-:-:S02]  /*1aa0*/  WARPGROUP.DEPBAR.LE gsb0, 0x0 ;  /* 0x00008000000079c5 */ /* 0x000fc40000010000 */
        /* <DEDUP_REMOVED lines=65> */
[----:B------:R-:W-:Y:S01]  /*1ec0*/  BPT.TRAP 0x1 ;  /* 0x000000040000795c */ /* 0x000fe20000300000 */
.L_x_23:
[----:B01----:R-:W-:Y:S01]  /*1ed0*/  IMAD R4, R3, 0x8, R6 ;  /* 0x0000000803047824 */ /* 0x003fe200078e0206 */
[----:B------:R-:W-:-:S03]  /*1ee0*/  ISETP.GT.U32.AND P1, PT, R19, 0x1, PT ;  /* 0x000000011300780c */ /* 0x000fc60003f24070 */
[----:B------:R-:W-:-:S05]  /*1ef0*/  VIADD R4, R4, 0x20 ;  /* 0x0000002004047836 */ /* 0x000fca0000000000 */
[----:B------:R-:W-:-:S04]  /*1f00*/  PRMT R4, RZ, 0x654, R4 ;  /* 0x00000654ff047816 */ /* 0x000fc80000000004 */
[----:B------:R0:W-:Y:S01]  /*1f10*/  SYNCS.ARRIVE.TRANS64.RED.A1T0 RZ, [R4+URZ], RZ ;  /* 0x000000ff04ff79a7 */ /* 0x0001e2000810043f */
[----:B------:R-:W-:Y:S05]  /*1f20*/  @P1 BRA `(.L_x_24) ;  /* 0x0000000000041947 */ /* 0x000fea0003800000 */
[----:B------:R-:W-:Y:S01]  /*1f30*/  BPT.TRAP 0x1 ;  /* 0x000000040000795c */ /* 0x000fe20000300000 */
.L_x_24:
[----:B------:R-:W-:Y:S01]  /*1f40*/  UIADD3 UR6, UR6, 0x1, URZ ;  /* 0x0000000106067890 */ /* 0x000fe2000fffe03f */
[C---:B------:R-:W-:Y:S01]  /*1f50*/  ISETP.GT.AND P2, PT, R0.reuse, 0x1, PT ;  /* 0x000000010000780c */ /* 0x040fe20003f44270 */
[----:B------:R-:W-:Y:S02]  /*1f60*/  VIADD R3, R3, 0x1 ;  /* 0x0000000103037836 */ /* 0x000fe40000000000 */
[----:B------:R-:W-:Y:S01]  /*1f70*/  UISETP.NE.AND UP0, UPT, UR6, 0x4, UPT ;  /* 0x000000040600788c */ /* 0x000fe2000bf05270 */
[----:B------:R-:W-:Y:S02]  /*1f80*/  VIADD R0, R0, 0xffffffff ;  /* 0xffffffff00007836 */ /* 0x000fe40000000000 */
[C---:B------:R-:W-:Y:S01]  /*1f90*/  ISETP.NE.AND P1, PT, R3.reuse, 0x4, PT ;  /* 0x000000040300780c */ /* 0x040fe20003f25270 */
[----:B------:R-:W-:Y:S02]  /*1fa0*/  USEL UR7, URZ, 0x1, UP0 ;  /* 0x000000013f077887 */ /* 0x000fe40008000000 */
[----:B------:R-:W-:Y:S01]  /*1fb0*/  USEL UR6, UR6, URZ, UP0 ;  /* 0x0000003f06067287 */ /* 0x000fe20008000000 */
[----:B------:R-:W-:-:S03]  /*1fc0*/  SEL R3, R3, RZ, P1 ;  /* 0x000000ff03037207 */ /* 0x000fc60000800000 */
[----:B------:R-:W-:Y:S01]  /*1fd0*/  LOP3.LUT R7, R7, UR7, RZ, 0x3c, !PT ;  /* 0x0000000707077c12 */ /* 0x000fe2000f8e3cff */
[----:B------:R-:W-:Y:S07]  /*1fe0*/  @P2 BRA `(.L_x_25) ;  /* 0xfffffff8003c2947 */ /* 0x000fee000383ffff */
.L_x_18:
[----:B------:R-:W2:Y:S02]  /*1ff0*/  LDC R0, c[0x0][0x28c] ;  /* 0x0000a300ff007b82 */ /* 0x000ea40000000800 */
[----:B--2---:R-:W-:-:S13]  /*2000*/  ISETP.GE.AND P1, PT, R0, 0x1, PT ;  /* 0x000000010000780c */ /* 0x004fda0003f26270 */
[----:B------:R-:W-:Y:S05]  /*2010*/  @!P1 BRA `(.L_x_26) ;  /* 0x0000000000389947 */ /* 0x000fea0003800000 */
[----:B------:R-:W-:Y:S05]  /*2020*/  @!P0 BRA `(.L_x_27) ;  /* 0x0000000000048947 */ /* 0x000fea0003800000 */
[----:B------:R-:W-:Y:S01]  /*2030*/  BPT.TRAP 0x1 ;  /* 0x000000040000795c */ /* 0x000fe20000300000 */
.L_x_27:
[----:B------:R-:W-:Y:S01]  /*2040*/  UISETP.LT.AND UP0, UPT, UR42, 0x1, UPT ;  /* 0x000000012a00788c */ /* 0x000fe2000bf01270 */
[----:B------:R-:W-:-:S03]  /*2050*/  ISETP.GT.U32.AND P0, PT, R19, 0x1, PT ;  /* 0x000000011300780c */ /* 0x000fc60003f04070 */
[----:B------:R-:W-:-:S04]  /*2060*/  USEL UR4, UR42, 0x1, UP0 ;  /* 0x000000012a047887 */ /* 0x000fc80008000000 */
[----:B------:R-:W-:-:S04]  /*2070*/  UIADD3 UR4, UR39, UR42, -UR4 ;  /* 0x0000002a27047290 */ /* 0x000fc8000fffe804 */
[----:B------:R-:W-:-:S04]  /*2080*/  USHF.L.U32 UR4, UR4, 0x3, URZ ;  /* 0x0000000304047899 */ /* 0x000fc8000800063f */
[----:B------:R-:W-:-:S06]  /*2090*/  ULOP3.LUT UR4, UR4, 0x18, URZ, 0xc0, !UPT ;  /* 0x0000001804047892 */ /* 0x000fcc000f8ec03f */
[----:B------:R-:W-:-:S05]  /*20a0*/  IMAD.U32 R3, RZ, RZ, UR4 ;  /* 0x00000004ff037e24 */ /* 0x000fca000f8e00ff */
[----:B------:R-:W-:-:S04]  /*20b0*/  IADD3 R0, R6, 0x20, R3 ;  /* 0x0000002006007810 */ /* 0x000fc80007ffe003 */
[----:B------:R-:W-:-:S04]  /*20c0*/  PRMT R0, RZ, 0x654, R0 ;  /* 0x00000654ff007816 */ /* 0x000fc80000000000 */
[----:B------:R2:W-:Y:S01]  /*20d0*/  SYNCS.ARRIVE.TRANS64.RED.A1T0 RZ, [R0+URZ], RZ ;  /* 0x000000ff00ff79a7 */ /* 0x0005e2000810043f */
[----:B------:R-:W-:Y:S05]  /*20e0*/  @P0 BRA `(.L_x_26) ;  /* 0x0000000000040947 */ /* 0x000fea0003800000 */
[----:B------:R-:W-:Y:S01]  /*20f0*/  BPT.TRAP 0x1 ;  /* 0x000000040000795c */ /* 0x000fe20000300000 */
.L_x_26:
[----:B------:R-:W3:Y:S01]  /*2100*/  LDC R11, c[0x0][0x288] ;  /* 0x0000a200ff0b7b82 */ /* 0x000ee20000000800 */
[--C-:B--2---:R-:W-:Y:S01]  /*2110*/  SHF.R.U32.HI R0, RZ, 0x2, R18.reuse ;  /* 0x00000002ff007819 */ /* 0x104fe20000011612 */
[----:B------:R-:W-:Y:S01]  /*2120*/  UIADD3 UR39, UR42, UR39, URZ ;  /* 0x000000272a277290 */ /* 0x000fe2000fffe03f */
[C---:B01----:R-:W-:Y:S01]  /*2130*/  LOP3.LUT R4, R18.reuse, 0x60, RZ, 0xc0, !PT ;  /* 0x0000006012047812 */ /* 0x043fe200078ec0ff */
[----:B------:R-:W-:Y:S01]  /*2140*/  IMAD.SHL.U32 R14, R18, 0x2, RZ ;  /* 0x00000002120e7824 */ /* 0x000fe200078e00ff */
[----:B------:R-:W-:Y:S01]  /*2150*/  SHF.R.U32.HI R5, RZ, 0x7, R18 ;  /* 0x00000007ff057819 */ /* 0x000fe20000011612 */
[----:B------:R-:W-:Y:S01]  /*2160*/  USHF.R.U32.HI UR4, URZ, 0x2, UR39 ;  /* 0x000000023f047899 */ /* 0x000fe20008011627 */
[----:B------:R-:W-:Y:S01]  /*2170*/  LOP3.LUT R3, R0, 0x7, RZ, 0xc0, !PT ;  /* 0x0000000700037812 */ /* 0x000fe200078ec0ff */
[----:B------:R-:W-:Y:S01]  /*2180*/  ULDC UR8, c[0x0][0x284] ;  /* 0x0000a10000087ab9 */ /* 0x000fe20000000800 */
[----:B------:R-:W-:Y:S01]  /*2190*/  SHF.R.U32.HI R4, RZ, 0x1, R4 ;  /* 0x00000001ff047819 */ /* 0x000fe20000011604 */
[----:B------:R-:W-:Y:S01]  /*21a0*/  ULOP3.LUT UR4, UR4, 0x1, URZ, 0xc0, !UPT ;  /* 0x0000000104047892 */ /* 0x000fe2000f8ec03f */
[----:B------:R-:W-:Y:S01]  /*21b0*/  LOP3.LUT R0, R5, 0x1, RZ, 0xc0, !PT ;  /* 0x0000000105007812 */ /* 0x000fe200078ec0ff */
[----:B------:R-:W-:Y:S01]  /*21c0*/  ULDC.64 UR6, c[0x0][0x5d0] ;  /* 0x0001740000067ab9 */ /* 0x000fe20000000a00 */
[----:B------:R-:W-:Y:S01]  /*21d0*/  IADD3 R5, RZ, -R4, -R3 ;  /* 0x80000004ff057210 */ /* 0x000fe20007ffe803 */
[----:B------:R-:W-:Y:S01]  /*21e0*/  UISETP.GT.U32.AND UP1, UPT, UR39, 0x3, UPT ;  /* 0x000000032700788c */ /* 0x000fe2000bf24070 */
[----:B------:R-:W-:Y:S01]  /*21f0*/  SHF.R.S32.HI R76, RZ, 0x1f, R74 ;  /* 0x0000001fff4c7819 */ /* 0x000fe2000001144a */
[C---:B------:R-:W-:Y:S01]  /*2200*/  IMAD.SHL.U32 R6, R0.reuse, 0x40, RZ ;  /* 0x0000004000067824 */ /* 0x040fe200078e00ff */
[----:B------:R-:W-:Y:S01]  /*2210*/  UISETP.NE.U32.AND UP0, UPT, UR4, 0x1, UPT ;  /* 0x000000010400788c */ /* 0x000fe2000bf05070 */
[----:B------:R-:W-:Y:S01]  /*2220*/  IMAD R10, R0, -0x40, R5 ;  /* 0xffffffc0000a7824 */ /* 0x000fe200078e0205 */
[----:B------:R-:W-:Y:S01]  /*2230*/  LOP3.LUT R0, R18, 0x3, RZ, 0xc0, !PT ;  /* 0x0000000312007812 */ /* 0x000fe200078ec0ff */
[----:B------:R-:W-:Y:S01]  /*2240*/  IMAD.SHL.U32 R5, R73, 0x20, RZ ;  /* 0x0000002049057824 */ /* 0x000fe200078e00ff */
[----:B------:R-:W-:Y:S01]  /*2250*/  LOP3.LUT R3, R6, 0x40, R3, 0xe2, !PT ;  /* 0x0000004006037812 */ /* 0x000fe200078ee203 */
[----:B------:R-:W-:Y:S01]  /*2260*/  IMAD.WIDE R6, R75, 0x180, RZ ;  /* 0x000001804b067825 */ /* 0x000fe200078e02ff */
[----:B------:R-:W-:-:S02]  /*2270*/  UISETP.LT.U32.AND UP1, UPT, UR42, 0x4, UP1 ;  /* 0x000000042a00788c */ /* 0x000fc40008f21070 */
[----:B------:R-:W-:Y:S01]  /*2280*/  LOP3.LUT R14, R5, 0x6, R14, 0xf8, !PT ;  /* 0x00000006050e7812 */ /* 0x000fe200078ef80e */
[----:B------:R-:W-:Y:S01]  /*2290*/  IMAD R75, R75, 0x180, RZ ;  /* 0x000001804b4b7824 */ /* 0x000fe200078e02ff */
[----:B---3--:R-:W-:Y:S01]  /*22a0*/  ISETP.GE.AND P0, PT, R5, R11, PT ;  /* 0x0000000b0500720c */ /* 0x008fe20003f06270 */
[----:B------:R-:W-:Y:S01]  /*22b0*/  UISETP.GT.U32.AND UP0, UPT, UR42, 0x3, !UP0 ;  /* 0x000000032a00788c */ /* 0x000fe2000c704070 */
[----:B------:R-:W-:Y:S01]  /*22c0*/  LOP3.LUT R73, R6, R3, R4, 0xfe, !PT ;  /* 0x0000000306497212 */ /* 0x000fe200078efe04 */
[----:B------:R-:W-:Y:S01]  /*22d0*/  IMAD R3, R76, UR6, RZ ;  /* 0x000000064c037c24 */ /* 0x000fe2000f8e02ff */
[----:B------:R-:W-:Y:S01]  /*22e0*/  SHF.R.S32.HI R15, RZ, 0x1f, R14 ;  /* 0x0000001fff0f7819 */ /* 0x000fe2000001140e */
[----:B------:R-:W-:Y:S01]  /*22f0*/  ULDC.64 UR10, c[0x0][0x5c8] ;  /* 0x00017200000a7ab9 */ /* 0x000fe20000000a00 */
[C---:B------:R-:W-:Y:S01]  /*2300*/  ISETP.GE.OR P0, PT, R75.reuse, UR8, P0 ;  /* 0x000000084b007c0c */ /* 0x040fe20008706670 */
[C---:B------:R-:W-:Y:S01]  /*2310*/  IMAD R3, R74.reuse, UR7, R3 ;  /* 0x000000074a037c24 */ /* 0x040fe2000f8e0203 */
[----:B------:R-:W-:Y:S01]  /*2320*/  IADD3 R4, -R75, UR8, R10 ;  /* 0x000000084b047c10 */ /* 0x000fe2000fffe10a */
[----:B------:R-:W-:Y:S01]  /*2330*/  IMAD.WIDE.U32 R8, R74, UR6, R14 ;  /* 0x000000064a087c25 */ /* 0x000fe2000f8e000e */
[----:B------:R-:W-:-:S02]  /*2340*/  USEL UR5, URZ, 0x1, !UP1 ;  /* 0x000000013f057887 */ /* 0x000fc4000c800000 */
[----:B------:R-:W-:Y:S01]  /*2350*/  USEL UR4, URZ, 0x1, !UP0 ;  /* 0x000000013f047887 */ /* 0x000fe2000c000000 */
[----:B------:R-:W-:Y:S01]  /*2360*/  IMAD R0, R0, -0x2, R11 ;  /* 0xfffffffe00007824 */ /* 0x000fe200078e020b */
[----:B------:R-:W-:Y:S01]  /*2370*/  ULOP3.LUT UR39, UR39, 0x3, URZ, 0xc0, !UPT ;  /* 0x0000000327277892 */ /* 0x000fe2000f8ec03f */
[----:B------:R-:W-:Y:S01]  /*2380*/  IMAD R10, R7, UR10, RZ ;  /* 0x0000000a070a7c24 */ /* 0x000fe2000f8e02ff */
[----:B------:R-:W-:Y:S01]  /*2390*/  ULOP3.LUT UR38, UR4, UR38, UR5, 0x96, !UPT ;  /* 0x0000002604267292 */ /* 0x000fe2000f8e9605 */
[----:B------:R-:W-:Y:S02]  /*23a0*/  IMAD.IADD R9, R9, 0x1, R3 ;  /* 0x0000000109097824 */ /* 0x000fe400078e0203 */
[----:B------:R-:W-:Y:S02]  /*23b0*/  IMAD.IADD R3, R0, 0x1, -R5 ;  /* 0x0000000100037824 */ /* 0x000fe400078e0a05 */
[C---:B------:R-:W-:Y:S02]  /*23c0*/  IMAD R5, R73.reuse, UR11, R10 ;  /* 0x0000000b49057c24 */ /* 0x040fe4000f8e020a */
[----:B------:R-:W-:-:S04]  /*23d0*/  IMAD.WIDE.U32 R10, R73, UR10, R8 ;  /* 0x0000000a490a7c25 */ /* 0x000fc8000f8e0008 */
[----:B------:R-:W-:Y:S01]  /*23e0*/  IMAD.MOV.U32 R0, RZ, RZ, -0x1 ;  /* 0xffffffffff007424 */ /* 0x000fe200078e00ff */
[----:B------:R-:W-:Y:S06]  /*23f0*/  @P0 BRA `(.L_x_28) ;  /* 0x0000002800380947 */ /* 0x000fec0003800000 */
[----:B-----5:R-:W-:Y:S01]  /*2400*/  ISETP.NE.AND P0, PT, R23, RZ, PT ;  /* 0x000000ff1700720c */ /* 0x020fe20003f05270 */
[----:B------:R-:W-:Y:S01]  /*2410*/  BSSY B0, `(.L_x_28) ;  /* 0x000028c000007945 */ /* 0x000fe20003800000 */
[----:B------:R-:W-:-:S11]  /*2420*/  IMAD.IADD R82, R11, 0x1, R5 ;  /* 0x000000010b527824 */ /* 0x000fd600078e0205 */
[----:B------:R-:W-:Y:S05]  /*2430*/  @!P0 BRA `(.L_x_29) ;  /* 0x0000001800b88947 */ /* 0x000fea0003800000 */
[----:B------:R-:W0:Y:S01]  /*2440*/  LDC.64 R20, c[0x0][0x5b0] ;  /* 0x00016c00ff147b82 */ /* 0x000e220000000a00 */
[----:B------:R-:W-:Y:S01]  /*2450*/  ULDC.64 UR4, c[0x0][0x5b8] ;  /* 0x00016e0000047ab9 */ /* 0x000fe20000000a00 */
[----:B------:R-:W-:Y:S01]  /*2460*/  ISETP.GE.AND P1, PT, R4, 0x1, PT ;  /* 0x000000010400780c */ /* 0x000fe20003f26270 */
[----:B------:R-:W-:Y:S01]  /*2470*/  IMAD R5, R76, UR4, RZ ;  /* 0x000000044c057c24 */ /* 0x000fe2000f8e02ff */
[----:B------:R-:W-:Y:S01]  /*2480*/  BSSY B1, `(.L_x_30) ;  /* 0x0000010000017945 */ /* 0x000fe20003800000 */
[C---:B------:R-:W-:Y:S01]  /*2490*/  IMAD.WIDE.U32 R14, R74.reuse, UR4, R14 ;  /* 0x000000044a0e7c25 */ /* 0x040fe2000f8e000e */
[----:B------:R-:W-:Y:S02]  /*24a0*/  ISETP.LT.OR P3, PT, R3, 0x1, !P1 ;  /* 0x000000010300780c */ /* 0x000fe40004f61670 */
[----:B------:R-:W1:Y:S01]  /*24b0*/  LDC.64 R12, c[0x0][0x5a8] ;  /* 0x00016a00ff0c7b82 */ /* 0x000e620000000a00 */
[----:B------:R-:W-:Y:S02]  /*24c0*/  IMAD R5, R74, UR5, R5 ;  /* 0x000000054a057c24 */ /* 0x000fe4000f8e0205 */
[----:B------:R-:W-:-:S02]  /*24d0*/  IMAD.MOV.U32 R74, RZ, RZ, R14 ;  /* 0x000000ffff4a7224 */ /* 0x000fc400078e000e */
[----:B------:R-:W-:Y:S02]  /*24e0*/  IMAD.IADD R75, R15, 0x1, R5 ;  /* 0x000000010f4b7824 */ /* 0x000fe400078e0205 */
[-C--:B0-----:R-:W-:Y:S01]  /*24f0*/  IMAD R76, R7, R20.reuse, RZ ;  /* 0x00000014074c7224 */ /* 0x081fe200078e02ff */
[----:B------:R-:W-:Y:S01]  /*2500*/  SHF.L.U64.HI R77, R20, 0x3, R21 ;  /* 0x00000003144d7819 */ /* 0x000fe20000010215 */
[----:B------:R-:W-:-:S04]  /*2510*/  IMAD.WIDE.U32 R8, R73, R20, R74 ;  /* 0x0000001449087225 */ /* 0x000fc800078e004a */
[----:B------:R-:W-:Y:S01]  /*2520*/  IMAD R81, R73, R21, R76 ;  /* 0x0000001549517224 */ /* 0x000fe200078e024c */
[----:B-1----:R-:W-:Y:S01]  /*2530*/  IADD3 R78, P0, R8, R12, RZ ;  /* 0x0000000c084e7210 */ /* 0x002fe20007f1e0ff */
[----:B------:R-:W-:-:S03]  /*2540*/  IMAD.SHL.U32 R76, R20, 0x8, RZ ;  /* 0x00000008144c7824 */ /* 0x000fc600078e00ff */
[----:B------:R-:W-:Y:S01]  /*2550*/  IADD3.X R79, R13, R9, R81, P0, !PT ;  /* 0x000000090d4f7210 */ /* 0x000fe200007fe451 */
[----:B------:R-:W-:Y:S08]  /*2560*/  @P3 BRA `(.L_x_31) ;  /* 0x0000000000043947 */ /* 0x000ff00003800000 */
[----:B------:R0:W5:Y:S02]  /*2570*/  LDG.E.U8 R72, desc[UR36][R78.64] ;  /* 0x000000244e487981 */ /* 0x000164000c1e1100 */
.L_x_31:
[----:B------:R-:W-:Y:S05]  /*2580*/  BSYNC B1 ;  /* 0x0000000000017941 */ /* 0x000fea0003800000 */
.L_x_30:
[----:B-----5:R-:W-:Y:S01]  /*2590*/  LOP3.LUT R5, R72, 0xffff, RZ, 0xc0, !PT ;  /* 0x0000ffff48057812 */ /* 0x020fe200078ec0ff */
[----:B------:R-:W-:Y:S01]  /*25a0*/  IMAD.WIDE.U32 R8, R73, R20, R76 ;  /* 0x0000001449087225 */ /* 0x000fe200078e004c */
[----:B------:R-:W-:Y:S01]  /*25b0*/  ULDC.64 UR4, c[0x0][0x5c0] ;  /* 0x0001700000047ab9 */ /* 0x000fe20000000a00 */
[----:B------:R-:W-:Y:S01]  /*25c0*/  ISETP.LT.OR P2, PT, R3, 0x2, !P1 ;  /* 0x000000020300780c */ /* 0x000fe20004f41670 */
[----:B------:R-:W-:Y:S01]  /*25d0*/  BSSY B1, `(.L_x_32) ;  /* 0x0000012000017945 */ /* 0x000fe20003800000 */
[----:B------:R-:W-:Y:S01]  /*25e0*/  PRMT R11, R5, 0x8880, RZ ;  /* 0x00008880050b7816 */ /* 0x000fe200000000ff */
[----:B------:R-:W-:Y:S01]  /*25f0*/  IMAD.IADD R5, R81, 0x1, R9 ;  /* 0x0000000151057824 */ /* 0x000fe200078e0209 */
[----:B------:R-:W-:Y:S02]  /*2600*/  IADD3 R80, P4, P5, R14, R12, R8 ;  /* 0x0000000c0e507210 */ /* 0x000fe40007d9e008 */
[----:B------:R-:W-:Y:S01]  /*2610*/  IADD3 R10, P0, R10, UR4, RZ ;  /* 0x000000040a0a7c10 */ /* 0x000fe2000ff1e0ff */
[----:B------:R-:W-:Y:S01]  /*2620*/  IMAD.MOV.U32 R8, RZ, RZ, R11 ;  /* 0x000000ffff087224 */ /* 0x000fe200078e000b */
[----:B------:R-:W-:-:S02]  /*2630*/  IADD3.X R81, R75, R13, R5, P4, P5 ;  /* 0x0000000d4b517210 */ /* 0x000fc400027ea405 */
[----:B------:R-:W-:Y:S01]  /*2640*/  IADD3.X R11, R82, UR5, RZ, P0, !PT ;  /* 0x00000005520b7c10 */ /* 0x000fe200087fe4ff */
[----:B------:R-:W-:Y:S01]  /*2650*/  IMAD R5, R8, R23, RZ ;  /* 0x0000001708057224 */ /* 0x000fe200078e02ff */
[----:B------:R-:W-:-:S03]  /*2660*/  ISETP.GE.AND P0, PT, R4, 0x9, PT ;  /* 0x000000090400780c */ /* 0x000fc60003f06270 */
[----:B------:R-:W-:Y:S01]  /*2670*/  @!P3 IMAD R9, R56, R22, R5 ;  /* 0x000000163809b224 */ /* 0x000fe200078e0205 */
[C---:B------:R-:W-:Y:S02]  /*2680*/  ISETP.LT.OR P5, PT, R3.reuse, 0x1, !P0 ;  /* 0x000000010300780c */ /* 0x040fe400047a1670 */
[----:B------:R-:W-:Y:S02]  /*2690*/  ISETP.LT.OR P4, PT, R3, 0x2, !P0 ;  /* 0x000000020300780c */ /* 0x000fe40004781670 */
[----:B------:R1:W-:Y:S01]  /*26a0*/  @!P3 STG.E.U8 desc[UR36][R10.64], R9 ;  /* 0x000000090a00b986 */ /* 0x0003e2000c101124 */
[----:B------:R-:W-:Y:S10]  /*26b0*/  @P2 BRA `(.L_x_33) ;  /* 0x00000000000c2947 */ /* 0x000ff40003800000 */
[----:B------:R-:W2:Y:S02]  /*26c0*/  LDG.E.U8 R72, desc[UR36][R78.64+0x1] ;  /* 0x000001244e487981 */ /* 0x000ea4000c1e1100 */
[----:B--2---:R-:W-:-:S05]  /*26d0*/  PRMT R8, R72, 0x8880, RZ ;  /* 0x0000888048087816 */ /* 0x004fca00000000ff */
[----:B------:R-:W-:-:S07]  /*26e0*/  IMAD R5, R8, R23, RZ ;  /* 0x0000001708057224 */ /* 0x000fce00078e02ff */
.L_x_33:
[----:B------:R-:W-:Y:S05]  /*26f0*/  BSYNC B1 ;  /* 0x0000000000017941 */ /* 0x000fea0003800000 */
.L_x_32:
[----:B------:R-:W-:Y:S01]  /*2700*/  @!P2 IMAD R57, R57, R22, R5 ;  /* 0x000000163939a224 */ /* 0x000fe200078e0205 */
[----:B------:R-:W-:Y:S01]  /*2710*/  IADD3 R8, P3, R10, UR46, RZ ;  /* 0x0000002e0a087c10 */ /* 0x000fe2000ff7e0ff */
[----:B------:R-:W-:Y:S03]  /*2720*/  BSSY B1, `(.L_x_34) ;  /* 0x0000007000017945 */ /* 0x000fe60003800000 */
[----:B------:R2:W-:Y:S01]  /*2730*/  @!P2 STG.E.U8 desc[UR36][R10.64+0x1], R57 ;  /* 0x000001390a00a986 */ /* 0x0005e2000c101124 */
[----:B-1----:R-:W-:Y:S01]  /*2740*/  IADD3.X R9, R11, UR45, RZ, P3, !PT ;  /* 0x0000002d0b097c10 */ /* 0x002fe20009ffe4ff */
[----:B------:R-:W-:Y:S07]  /*2750*/  @P5 BRA `(.L_x_35) ;  /* 0x00000000000c5947 */ /* 0x000fee0003800000 */
[----:B------:R-:W3:Y:S02]  /*2760*/  LDG.E.U8 R72, desc[UR36][R80.64] ;  /* 0x0000002450487981 */ /* 0x000ee4000c1e1100 */
[----:B---3--:R-:W-:-:S05]  /*2770*/  PRMT R56, R72, 0x8880, RZ ;  /* 0x0000888048387816 */ /* 0x008fca00000000ff */
[----:B------:R-:W-:-:S07]  /*2780*/  IMAD R5, R56, R23, RZ ;  /* 0x0000001738057224 */ /* 0x000fce00078e02ff */
.L_x_35:
[----:B------:R-:W-:Y:S05]  /*2790*/  BSYNC B1 ;  /* 0x0000000000017941 */ /* 0x000fea0003800000 */
.L_x_34:
[----:B--2---:R-:W-:Y:S01]  /*27a0*/  @!P5 IMAD R57, R58, R22, R5 ;  /* 0x000000163a39d224 */ /* 0x004fe200078e0205 */
[----:B------:R-:W-:Y:S04]  /*27b0*/  BSSY B1, `(.L_x_36) ;  /* 0x0000006000017945 */ /* 0x000fe80003800000 */
[----:B------:R1:W-:Y:S01]  /*27c0*/  @!P5 STG.E.U8 desc[UR36][R8.64], R57 ;  /* 0x000000390800d986 */ /* 0x0003e2000c101124 */
[----:B------:R-:W-:Y:S05]  /*27d0*/  @P4 BRA `(.L_x_37) ;  /* 0x00000000000c4947 */ /* 0x000fea0003800000 */
[----:B------:R-:W2:Y:S02]  /*27e0*/  LDG.E.U8 R72, desc[UR36][R80.64+0x1] ;  /* 0x0000012450487981 */ /* 0x000ea4000c1e1100 */
[----:B--2---:R-:W-:-:S05]  /*27f0*/  PRMT R56, R72, 0x8880, RZ ;  /* 0x0000888048387816 */ /* 0x004fca00000000ff */
[----:B------:R-:W-:-:S07]  /*2800*/  IMAD R5, R56, R23, RZ ;  /* 0x0000001738057224 */ /* 0x000fce00078e02ff */
.L_x_37:
[----:B------:R-:W-:Y:S05]  /*2810*/  BSYNC B1 ;  /* 0x0000000000017941 */ /* 0x000fea0003800000 */
.L_x_36:
[----:B------:R-:W-:Y:S01]  /*2820*/  ISETP.LT.OR P3, PT, R3, 0x9, !P1 ;  /* 0x000000090300780c */ /* 0x000fe20004f61670 */
[----:B------:R-:W-:Y:S01]  /*2830*/  @!P4 IMAD R59, R59, R22, R5 ;  /* 0x000000163b3bc224 */ /* 0x000fe200078e0205 */
[----:B------:R-:W-:Y:S01]  /*2840*/  BSSY B1, `(.L_x_38) ;  /* 0x0000009000017945 */ /* 0x000fe20003800000 */
[C---:B------:R-:W-:Y:S02]  /*2850*/  ISETP.LT.OR P2, PT, R3.reuse, 0xa, !P1 ;  /* 0x0000000a0300780c */ /* 0x040fe40004f41670 */
[C---:B------:R-:W-:Y:S01]  /*2860*/  ISETP.LT.OR P5, PT, R3.reuse, 0x9, !P0 ;  /* 0x000000090300780c */ /* 0x040fe200047a1670 */
[----:B------:R2:W-:Y:S01]  /*2870*/  @!P4 STG.E.U8 desc[UR36][R8.64+0x1], R59 ;  /* 0x0000013b0800c986 */ /* 0x0005e2000c101124 */
[----:B------:R-:W-:-:S06]  /*2880*/  ISETP.LT.OR P4, PT, R3, 0xa, !P0 ;  /* 0x0000000a0300780c */ /* 0x000fcc0004781670 */
[----:B------:R-:W-:Y:S07]  /*2890*/  @P3 BRA `(.L_x_39) ;  /* 0x00000000000c3947 */ /* 0x000fee0003800000 */
[----:B------:R-:W3:Y:S02]  /*28a0*/  LDG.E.U8 R72, desc[UR36][R78.64+0x8] ;  /* 0x000008244e487981 */ /* 0x000ee4000c1e1100 */
[----:B---3--:R-:W-:-:S05]  /*28b0*/  PRMT R56, R72, 0x8880, RZ ;  /* 0x0000888048387816 */ /* 0x008fca00000000ff */
[----:B------:R-:W-:-:S07]  /*28c0*/  IMAD R5, R56, R23, RZ ;  /* 0x0000001738057224 */ /* 0x000fce00078e02ff */
.L_x_39:
[----:B------:R-:W-:Y:S05]  /*28d0*/  BSYNC B1 ;  /* 0x0000000000017941 */ /* 0x000fea0003800000 */
.L_x_38:
[----:B-1----:R-:W-:Y:S01]  /*28e0*/  @!P3 IMAD R57, R60, R22, R5 ;  /* 0x000000163c39b224 */ /* 0x002fe200078e0205 */
[----:B------:R-:W-:Y:S04]  /*28f0*/  BSSY B1, `(.L_x_40) ;  /* 0x0000006000017945 */ /* 0x000fe80003800000 */
[----:B------:R1:W-:Y:S01]  /*2900*/  @!P3 STG.E.U8 desc[UR36][R10.64+0x8], R57 ;  /* 0x000008390a00b986 */ /* 0x0003e2000c101124 */
[----:B------:R-:W-:Y:S05]  /*2910*/  @P2 BRA `(.L_x_41) ;  /* 0x00000000000c2947 */ /* 0x000fea0003800000 */
[----:B------:R-:W3:Y:S02]  /*2920*/  LDG.E.U8 R72, desc[UR36][R78.64+0x9] ;  /* 0x000009244e487981 */ /* 0x000ee4000c1e1100 */
[----:B---3--:R-:W-:-:S05]  /*2930*/  PRMT R56, R72, 0x8880, RZ ;  /* 0x0000888048387816 */ /* 0x008fca00000000ff */
[----:B------:R-:W-:-:S07]  /*2940*/  IMAD R5, R56, R23, RZ ;  /* 0x0000001738057224 */ /* 0x000fce00078e02ff */
.L_x_41:
[----:B------:R-:W-:Y:S05]  /*2950*/  BSYNC B1 ;  /* 0x0000000000017941 */ /* 0x000fea0003800000 */
.L_x_40:
[----:B------:R-:W-:Y:S01]  /*2960*/  @!P2 IMAD R61, R61, R22, R5 ;  /* 0x000000163d3da224 */ /* 0x000fe200078e0205 */
[----:B------:R-:W-:Y:S04]  /*2970*/  BSSY B1, `(.L_x_42) ;  /* 0x0000006000017945 */ /* 0x000fe80003800000 */
[----:B------:R3:W-:Y:S01]  /*2980*/  @!P2 STG.E.U8 desc[UR36][R10.64+0x9], R61 ;  /* 0x0000093d0a00a986 */ /* 0x0007e2000c101124 */
[----:B------:R-:W-:Y:S05]  /*2990*/  @P5 BRA `(.L_x_43) ;  /* 0x00000000000c5947 */ /* 0x000fea0003800000 */
[----:B------:R-:W4:Y:S02]  /*29a0*/  LDG.E.U8 R72, desc[UR36][R80.64+0x8] ;  /* 0x0000082450487981 */ /* 0x000f24000c1e1100 */
[----:B----4-:R-:W-:-:S05]  /*29b0*/  PRMT R56, R72, 0x8880, RZ ;  /* 0x0000888048387816 */ /* 0x010fca00000000ff */
[----:B------:R-:W-:-:S07]  /*29c0*/  IMAD R5, R56, R23, RZ ;  /* 0x0000001738057224 */ /* 0x000fce00078e02ff */
.L_x_43:
[----:B------:R-:W-:Y:S05]  /*29d0*/  BSYNC B1 ;  /* 0x0000000000017941 */ /* 0x000fea0003800000 */
.L_x_42:
[----:B------:R-:W-:-:S05]  /*29e0*/  @!P5 IMAD R15, R62, R22, R5 ;  /* 0x000000163e0fd224 */ /* 0x000fca00078e0205 */
[----:B------:R4:W-:Y:S04]  /*29f0*/  @!P5 STG.E.U8 desc[UR36][R8.64+0x8], R15 ;  /* 0x0000080f0800d986 */ /* 0x0009e8000c101124 */
[----:B------:R-:W5:Y:S01]  /*2a00*/  @!P4 LDG.E.U8 R72, desc[UR36][R80.64+0x9] ;  /* 0x000009245048c981 */ /* 0x000f62000c1e1100 */
[----:B------:R-:W-:Y:S02]  /*2a10*/  ISETP.LT.OR P2, PT, R3, 0x11, !P1 ;  /* 0x000000110300780c */ /* 0x000fe40004f41670 */
[----:B-----5:R-:W-:-:S05]  /*2a20*/  @!P4 PRMT R6, R72, 0x8880, RZ ;  /* 0x000088804806c816 */ /* 0x020fca00000000ff */
[----:B------:R-:W-:-:S04]  /*2a30*/  @!P4 IMAD R5, R6, R23, RZ ;  /* 0x000000170605c224 */ /* 0x000fc800078e02ff */
[----:B------:R-:W-:-:S05]  /*2a40*/  @!P4 IMAD R63, R63, R22, R5 ;  /* 0x000000163f3fc224 */ /* 0x000fca00078e0205 */
[----:B------:R-:W-:Y:S04]  /*2a50*/  @!P4 STG.E.U8 desc[UR36][R8.64+0x9], R63 ;  /* 0x0000093f0800c986 */ /* 0x000fe8000c101124 */
[----:B------:R-:W5:Y:S01]  /*2a60*/  @!P2 LDG.E.U8 R72, desc[UR36][R78.64+0x10] ;  /* 0x000010244e48a981 */ /* 0x000f62000c1e1100 */
[----:B------:R-:W-:Y:S02]  /*2a70*/  ISETP.LT.OR P3, PT, R3, 0x12, !P1 ;  /* 0x000000120300780c */ /* 0x000fe40004f61670 */
[----:B-----5:R-:W-:-:S05]  /*2a80*/  @!P2 PRMT R6, R72, 0x8880, RZ ;  /* 0x000088804806a816 */ /* 0x020fca00000000ff */
[----:B------:R-:W-:-:S04]  /*2a90*/  @!P2 IMAD R5, R6, R23, RZ ;  /* 0x000000170605a224 */ /* 0x000fc800078e02ff */
[----:B----4-:R-:W-:-:S05]  /*2aa0*/  @!P2 IMAD R15, R64, R22, R5 ;  /* 0x00000016400fa224 */ /* 0x010fca00078e0205 */
        /* <DEDUP_REMOVED lines=38> */
[----:B--2---:R-:W-:-:S05]  /*2d10*/  IADD3 R59, P1, R73, 0x80, RZ ;  /* 0x00000080493b7810 */ /* 0x004fca0007f3e0ff */
[----:B-1----:R-:W-:Y:S01]  /*2d20*/  IMAD.X R57, RZ, RZ, R7, P1 ;  /* 0x000000ffff397224 */ /* 0x002fe200008e0607 */
[----:B------:R-:W-:-:S03]  /*2d30*/  ISETP.GE.AND P1, PT, R4, 0x81, PT ;  /* 0x000000810400780c */ /* 0x000fc60003f26270 */
[-C--:B------:R-:W-:Y:S01]  /*2d40*/  IMAD R58, R57, R20.reuse, RZ ;  /* 0x00000014393a7224 */ /* 0x080fe200078e02ff */
[----:B------:R-:W-:Y:S01]  /*2d50*/  ISETP.LT.OR P3, PT, R3, 0x1, !P1 ;  /* 0x000000010300780c */ /* 0x000fe20004f61670 */
[----:B------:R-:W-:-:S04]  /*2d60*/  IMAD.WIDE.U32 R56, R59, R20, R74 ;  /* 0x000000143b387225 */ /* 0x000fc800078e004a */
[----:B------:R-:W-:Y:S01]  /*2d70*/  IMAD R63, R59, R21, R58 ;  /* 0x000000153b3f7224 */ /* 0x000fe200078e023a */
[----:B------:R-:W-:-:S04]  /*2d80*/  IADD3 R60, P2, R56, R12, RZ ;  /* 0x0000000c383c7210 */ /* 0x000fc80007f5e0ff */
[----:B---3--:R-:W-:Y:S02]  /*2d90*/  IADD3.X R61, R13, R57, R63, P2, !PT ;  /* 0x000000390d3d7210 */ /* 0x008fe400017fe43f */
[----:B-----5:R-:W-:-:S05]  /*2da0*/  @!P0 PRMT R6, R72, 0x8880, RZ ;  /* 0x0000888048068816 */ /* 0x020fca00000000ff */
[----:B------:R-:W-:-:S04]  /*2db0*/  @!P0 IMAD R5, R6, R23, RZ ;  /* 0x0000001706058224 */ /* 0x000fc800078e02ff */
[----:B------:R-:W-:-:S05]  /*2dc0*/  @!P0 IMAD R71, R71, R22, R5 ;  /* 0x0000001647478224 */ /* 0x000fca00078e0205 */
[----:B------:R-:W-:Y:S04]  /*2dd0*/  @!P0 STG.E.U8 desc[UR36][R8.64+0x19], R71 ;  /* 0x0000194708008986 */ /* 0x000fe8000c101124 */
[----:B------:R-:W2:Y:S01]  /*2de0*/  @!P3 LDG.E.U8 R72, desc[UR36][R60.64] ;  /* 0x000000243c48b981 */ /* 0x000ea2000c1e1100 */
[----:B------:R-:W-:Y:S02]  /*2df0*/  ISETP.LT.OR P2, PT, R3, 0x2, !P1 ;  /* 0x000000020300780c */ /* 0x000fe40004f41670 */
[----:B------:R-:W-:-:S04]  /*2e00*/  @!P3 IADD3 R56, P0, R10, UR44, RZ ;  /* 0x0000002c0a38bc10 */ /* 0x000fc8000ff1e0ff */
[----:B------:R-:W-:Y:S02]  /*2e10*/  @!P3 IADD3.X R57, R11, UR43, RZ, P0, !PT ;  /* 0x0000002b0b39bc10 */ /* 0x000fe400087fe4ff */
[----:B--2---:R-:W-:-:S05]  /*2e20*/  @!P3 PRMT R6, R72, 0x8880, RZ ;  /* 0x000088804806b816 */ /* 0x004fca00000000ff */
[----:B------:R-:W-:-:S04]  /*2e30*/  @!P3 IMAD R5, R6, R23, RZ ;  /* 0x000000170605b224 */ /* 0x000fc800078e02ff */
[----:B----4-:R-:W-:-:S05]  /*2e40*/  @!P3 IMAD R15, R40, R22, R5 ;  /* 0x00000016280fb224 */ /* 0x010fca00078e0205 */
[----:B------:R1:W-:Y:S04]  /*2e50*/  @!P3 STG.E.U8 desc[UR36][R56.64], R15 ;  /* 0x0000000f3800b986 */ /* 0x0003e8000c101124 */
[----:B------:R-:W2:Y:S01]  /*2e60*/  @!P2 LDG.E.U8 R72, desc[UR36][R60.64+0x1] ;  /* 0x000001243c48a981 */ /* 0x000ea2000c1e1100 */
[----:B------:R-:W-:Y:S01]  /*2e70*/  IMAD.WIDE.U32 R58, R59, R20, R76 ;  /* 0x000000143b3a7225 */ /* 0x000fe200078e004c */
[----:B------:R-:W-:-:S03]  /*2e80*/  ISETP.GE.AND P0, PT, R4, 0x89, PT ;  /* 0x000000890400780c */ /* 0x000fc60003f06270 */
[----:B------:R-:W-:Y:S01]  /*2e90*/  IMAD.IADD R40, R63, 0x1, R59 ;  /* 0x000000013f287824 */ /* 0x000fe200078e023b */
[----:B------:R-:W-:Y:S02]  /*2ea0*/  IADD3 R58, P4, P5, R14, R12, R58 ;  /* 0x0000000c0e3a7210 */ /* 0x000fe40007d9e03a */
[----:B------:R-:W-:Y:S02]  /*2eb0*/  ISETP.LT.OR P3, PT, R3, 0x1, !P0 ;  /* 0x000000010300780c */ /* 0x000fe40004761670 */
[----:B------:R-:W-:Y:S02]  /*2ec0*/  IADD3.X R59, R75, R13, R40, P4, P5 ;  /* 0x0000000d4b3b7210 */ /* 0x000fe400027ea428 */
[----:B------:R-:W-:-:S04]  /*2ed0*/  @!P2 IADD3 R62, P4, R10, UR44, RZ ;  /* 0x0000002c0a3eac10 */ /* 0x000fc8000ff9e0ff */
[----:B------:R-:W-:Y:S02]  /*2ee0*/  @!P2 IADD3.X R63, R11, UR43, RZ, P4, !PT ;  /* 0x0000002b0b3fac10 */ /* 0x000fe4000a7fe4ff */
[----:B--2---:R-:W-:-:S05]  /*2ef0*/  @!P2 PRMT R6, R72, 0x8880, RZ ;  /* 0x000088804806a816 */ /* 0x004fca00000000ff */
[----:B------:R-:W-:-:S04]  /*2f00*/  @!P2 IMAD R5, R6, R23, RZ ;  /* 0x000000170605a224 */ /* 0x000fc800078e02ff */
[----:B-1----:R-:W-:-:S05]  /*2f10*/  @!P2 IMAD R15, R41, R22, R5 ;  /* 0x00000016290fa224 */ /* 0x002fca00078e0205 */
[----:B------:R-:W-:Y:S04]  /*2f20*/  @!P2 STG.E.U8 desc[UR36][R62.64+0x1], R15 ;  /* 0x0000010f3e00a986 */ /* 0x000fe8000c101124 */
[----:B------:R-:W2:Y:S01]  /*2f30*/  @!P3 LDG.E.U8 R72, desc[UR36][R58.64] ;  /* 0x000000243a48b981 */ /* 0x000ea2000c1e1100 */
[----:B------:R-:W-:Y:S02]  /*2f40*/  ISETP.LT.OR P2, PT, R3, 0x2, !P0 ;  /* 0x000000020300780c */ /* 0x000fe40004741670 */
[----:B------:R-:W-:-:S04]  /*2f50*/  @!P3 IADD3 R40, P4, R8, UR44, RZ ;  /* 0x0000002c0828bc10 */ /* 0x000fc8000ff9e0ff */
[----:B------:R-:W-:Y:S02]  /*2f60*/  @!P3 IADD3.X R41, R9, UR43, RZ, P4, !PT ;  /* 0x0000002b0929bc10 */ /* 0x000fe4000a7fe4ff */
[----:B--2---:R-:W-:-:S05]  /*2f70*/  @!P3 PRMT R6, R72, 0x8880, RZ ;  /* 0x000088804806b816 */ /* 0x004fca00000000ff */
[----:B------:R-:W-:-:S04]  /*2f80*/  @!P3 IMAD R5, R6, R23, RZ ;  /* 0x000000170605b224 */ /* 0x000fc800078e02ff */
[----:B------:R-:W-:-:S05]  /*2f90*/  @!P3 IMAD R65, R42, R22, R5 ;  /* 0x000000162a41b224 */ /* 0x000fca00078e0205 */
[----:B------:R1:W-:Y:S04]  /*2fa0*/  @!P3 STG.E.U8 desc[UR36][R40.64], R65 ;  /* 0x000000412800b986 */ /* 0x0003e8000c101124 */
        /* <DEDUP_REMOVED lines=8> */
[----:B------:R-:W3:Y:S01]  /*3030*/  @!P3 LDG.E.U8 R72, desc[UR36][R60.64+0x8] ;  /* 0x000008243c48b981 */ /* 0x000ee2000c1e1100 */
[----:B------:R-:W-:Y:S02]  /*3040*/  ISETP.LT.OR P2, PT, R3, 0xa, !P1 ;  /* 0x0000000a0300780c */ /* 0x000fe40004f41670 */
[----:B-1----:R-:W-:-:S04]  /*3050*/  @!P3 IADD3 R40, P4, R10, UR44, RZ ;  /* 0x0000002c0a28bc10 */ /* 0x002fc8000ff9e0ff */
[----:B------:R-:W-:Y:S02]  /*3060*/  @!P3 IADD3.X R41, R11, UR43, RZ, P4, !PT ;  /* 0x0000002b0b29bc10 */ /* 0x000fe4000a7fe4ff */
[----:B---3--:R-:W-:-:S05]  /*3070*/  @!P3 PRMT R6, R72, 0x8880, RZ ;  /* 0x000088804806b816 */ /* 0x008fca00000000ff */
[----:B------:R-:W-:-:S04]  /*3080*/  @!P3 IMAD R5, R6, R23, RZ ;  /* 0x000000170605b224 */ /* 0x000fc800078e02ff */
[----:B------:R-:W-:-:S05]  /*3090*/  @!P3 IMAD R15, R44, R22, R5 ;  /* 0x000000162c0fb224 */ /* 0x000fca00078e0205 */
[----:B------:R1:W-:Y:S04]  /*30a0*/  @!P3 STG.E.U8 desc[UR36][R40.64+0x8], R15 ;  /* 0x0000080f2800b986 */ /* 0x0003e8000c101124 */
[----:B------:R-:W3:Y:S01]  /*30b0*/  @!P2 LDG.E.U8 R72, desc[UR36][R60.64+0x9] ;  /* 0x000009243c48a981 */ /* 0x000ee2000c1e1100 */
[----:B------:R-:W-:Y:S02]  /*30c0*/  ISETP.LT.OR P3, PT, R3, 0x9, !P0 ;  /* 0x000000090300780c */ /* 0x000fe40004761670 */
[----:B------:R-:W-:-:S04]  /*30d0*/  @!P2 IADD3 R42, P4, R10, UR44, RZ ;  /* 0x0000002c0a2aac10 */ /* 0x000fc8000ff9e0ff */
[----:B--2---:R-:W-:Y:S02]  /*30e0*/  @!P2 IADD3.X R43, R11, UR43, RZ, P4, !PT ;  /* 0x0000002b0b2bac10 */ /* 0x004fe4000a7fe4ff */
[----:B---3--:R-:W-:-:S05]  /*30f0*/  @!P2 PRMT R6, R72, 0x8880, RZ ;  /* 0x000088804806a816 */ /* 0x008fca00000000ff */
        /* <DEDUP_REMOVED lines=13> */
[----:B--2---:R-:W-:-:S04]  /*31d0*/  @!P2 IADD3 R42, P4, R8, UR44, RZ ;  /* 0x0000002c082aac10 */ /* 0x004fc8000ff9e0ff */
[----:B------:R-:W-:Y:S02]  /*31e0*/  @!P2 IADD3.X R43, R9, UR43, RZ, P4, !PT ;  /* 0x0000002b092bac10 */ /* 0x000fe4000a7fe4ff */
        /* <DEDUP_REMOVED lines=61> */
[----:B------:R-:W-:-:S05]  /*35c0*/  IADD3 R73, P0, R73, 0x100, RZ ;  /* 0x0000010049497810 */ /* 0x000fca0007f1e0ff */
[----:B------:R-:W-:Y:S01]  /*35d0*/  IMAD.X R7, RZ, RZ, R7, P0 ;  /* 0x000000ffff077224 */ /* 0x000fe200000e0607 */
[----:B------:R-:W-:-:S03]  /*35e0*/  ISETP.GE.AND P0, PT, R4, 0x101, PT ;  /* 0x000001010400780c */ /* 0x000fc60003f06270 */
[-C--:B--2---:R-:W-:Y:S01]  /*35f0*/  IMAD R42, R7, R20.reuse, RZ ;  /* 0x00000014072a7224 */ /* 0x084fe200078e02ff */
[----:B------:R-:W-:Y:S01]  /*3600*/  ISETP.LT.OR P2, PT, R3, 0x1, !P0 ;  /* 0x000000010300780c */ /* 0x000fe20004741670 */
[----:B------:R-:W-:-:S04]  /*3610*/  IMAD.WIDE.U32 R6, R73, R20, R74 ;  /* 0x0000001449067225 */ /* 0x000fc800078e004a */
[----:B------:R-:W-:Y:S01]  /*3620*/  IMAD R47, R73, R21, R42 ;  /* 0x00000015492f7224 */ /* 0x000fe200078e022a */
[----:B------:R-:W-:Y:S02]  /*3630*/  IADD3 R42, P4, R6, R12, RZ ;  /* 0x0000000c062a7210 */ /* 0x000fe40007f9e0ff */
[----:B------:R-:W-:Y:S02]  /*3640*/  @!P1 IADD3 R6, P3, R8, UR44, RZ ;  /* 0x0000002c08069c10 */ /* 0x000fe4000ff7e0ff */
[----:B------:R-:W-:Y:S02]  /*3650*/  IADD3.X R43, R13, R7, R47, P4, !PT ;  /* 0x000000070d2b7210 */ /* 0x000fe400027fe42f */
        /* <DEDUP_REMOVED lines=12> */
[----:B------:R-:W-:Y:S04]  /*3720*/  @!P2 STG.E.U8 desc[UR36][R40.64], R45 ;  /* 0x0000002d2800a986 */ /* 0x000fe8000c101124 */
        /* <DEDUP_REMOVED lines=10> */
[----:B------:R-:W-:-:S04]  /*37d0*/  @!P3 IMAD.MOV.U32 R4, RZ, RZ, R6 ;  /* 0x000000ffff04b224 */ /* 0x000fc800078e0006 */
        /* <DEDUP_REMOVED lines=107> */
[----:B------:R-:W3:Y:S02]  /*3e90*/  @!P1 LDG.E.U8 R72, desc[UR36][R14.64+0x19] ;  /* 0x000019240e489981 */ /* 0x000ee4000c1e1100 */
[----:B---3--:R-:W-:-:S05]  /*3ea0*/  @!P1 PRMT R4, R72, 0x8880, RZ ;  /* 0x0000888048049816 */ /* 0x008fca00000000ff */
[----:B------:R-:W-:-:S04]  /*3eb0*/  @!P1 IMAD R5, R4, R23, RZ ;  /* 0x0000001704059224 */ /* 0x000fc800078e02ff */
[----:B------:R-:W-:Y:S01]  /*3ec0*/  IMAD R39, R39, R22, R5 ;  /* 0x0000001627277224 */ /* 0x000fe200078e0205 */
[----:B--2---:R-:W-:Y:S06]  /*3ed0*/  @P1 BRA `(.L_x_44) ;  /* 0x0000000c007c1947 */ /* 0x004fec0003800000 */
[----:B------:R-:W-:-:S04]  /*3ee0*/  IADD3 R4, P0, R8, UR41, RZ ;  /* 0x0000002908047c10 */ /* 0x000fc8000ff1e0ff */
[----:B------:R-:W-:-:S05]  /*3ef0*/  IADD3.X R5, R9, UR40, RZ, P0, !PT ;  /* 0x0000002809057c10 */ /* 0x000fca00087fe4ff */
[----:B------:R1:W-:Y:S01]  /*3f00*/  STG.E.U8 desc[UR36][R4.64+0x19], R39 ;  /* 0x0000192704007986 */ /* 0x0003e2000c101124 */
[----:B------:R-:W-:Y:S05]  /*3f10*/  BRA `(.L_x_44) ;  /* 0x0000000c006c7947 */ /* 0x000fea0003800000 */
.L_x_29:
[C---:B------:R-:W-:Y:S01]  /*3f20*/  ISETP.GE.AND P0, PT, R4.reuse, 0x1, PT ;  /* 0x000000010400780c */ /* 0x040fe20003f06270 */
[----:B------:R-:W-:Y:S01]  /*3f30*/  ULDC.64 UR4, c[0x0][0x5c0] ;  /* 0x0001700000047ab9 */ /* 0x000fe20000000a00 */
[----:B------:R-:W-:Y:S02]  /*3f40*/  ISETP.GE.AND P3, PT, R4, 0x9, PT ;  /* 0x000000090400780c */ /* 0x000fe40003f66270 */
[C---:B------:R-:W-:Y:S02]  /*3f50*/  ISETP.LT.OR P5, PT, R3.reuse, 0x1, !P0 ;  /* 0x000000010300780c */ /* 0x040fe400047a1670 */
[C---:B------:R-:W-:Y:S02]  /*3f60*/  ISETP.LT.OR P2, PT, R3.reuse, 0x2, !P0 ;  /* 0x000000020300780c */ /* 0x040fe40004741670 */
[----:B------:R-:W-:Y:S02]  /*3f70*/  IADD3 R8, P1, R10, UR4, RZ ;  /* 0x000000040a087c10 */ /* 0x000fe4000ff3e0ff */
[----:B------:R-:W-:-:S02]  /*3f80*/  ISETP.LT.OR P4, PT, R3, 0x2, !P3 ;  /* 0x000000020300780c */ /* 0x000fc40005f81670 */
[----:B------:R-:W-:Y:S02]  /*3f90*/  IADD3.X R9, R82, UR5, RZ, P1, !PT ;  /* 0x0000000552097c10 */ /* 0x000fe40008ffe4ff */
[----:B------:R-:W-:-:S03]  /*3fa0*/  ISETP.LT.OR P1, PT, R3, 0x1, !P3 ;  /* 0x000000010300780c */ /* 0x000fc60005f21670 */
[-C--:B------:R-:W-:Y:S02]  /*3fb0*/  @!P5 IMAD R5, R56, R22.reuse, RZ ;  /* 0x000000163805d224 */ /* 0x080fe400078e02ff */
[----:B------:R-:W-:-:S03]  /*3fc0*/  @!P2 IMAD R57, R57, R22, RZ ;  /* 0x000000163939a224 */ /* 0x000fc600078e02ff */
[----:B------:R0:W-:Y:S01]  /*3fd0*/  @!P5 STG.E.U8 desc[UR36][R8.64], R5 ;  /* 0x000000050800d986 */ /* 0x0001e2000c101124 */
[----:B------:R-:W-:Y:S01]  /*3fe0*/  IADD3 R6, P5, R8, UR46, RZ ;  /* 0x0000002e08067c10 */ /* 0x000fe2000ffbe0ff */
[-C--:B------:R-:W-:Y:S02]  /*3ff0*/  @!P4 IMAD R59, R59, R22.reuse, RZ ;  /* 0x000000163b3bc224 */ /* 0x080fe400078e02ff */
[----:B------:R-:W-:Y:S01]  /*4000*/  @!P2 STG.E.U8 desc[UR36][R8.64+0x1], R57 ;  /* 0x000001390800a986 */ /* 0x000fe2000c101124 */
[----:B------:R-:W-:Y:S01]  /*4010*/  IADD3.X R7, R9, UR45, RZ, P5, !PT ;  /* 0x0000002d09077c10 */ /* 0x000fe2000affe4ff */
[----:B------:R-:W-:Y:S01]  /*4020*/  @!P1 IMAD R11, R58, R22, RZ ;  /* 0x000000163a0b9224 */ /* 0x000fe200078e02ff */
[C---:B------:R-:W-:Y:S02]  /*4030*/  ISETP.LT.OR P2, PT, R3.reuse, 0x9, !P0 ;  /* 0x000000090300780c */ /* 0x040fe40004741670 */
[C---:B------:R-:W-:Y:S01]  /*4040*/  ISETP.LT.OR P5, PT, R3.reuse, 0xa, !P0 ;  /* 0x0000000a0300780c */ /* 0x040fe200047a1670 */
[----:B------:R-:W-:Y:S01]  /*4050*/  @!P4 STG.E.U8 desc[UR36][R6.64+0x1], R59 ;  /* 0x0000013b0600c986 */ /* 0x000fe2000c101124 */
[----:B------:R-:W-:-:S03]  /*4060*/  ISETP.LT.OR P4, PT, R3, 0xa, !P3 ;  /* 0x0000000a0300780c */ /* 0x000fc60005f81670 */
[----:B------:R1:W-:Y:S01]  /*4070*/  @!P1 STG.E.U8 desc[UR36][R6.64], R11 ;  /* 0x0000000b06009986 */ /* 0x0003e2000c101124 */
[----:B------:R-:W-:-:S05]  /*4080*/  ISETP.LT.OR P1, PT, R3, 0x9, !P3 ;  /* 0x000000090300780c */ /* 0x000fca0005f21670 */
[-C--:B0-----:R-:W-:Y:S02]  /*4090*/  @!P2 IMAD R5, R60, R22.reuse, RZ ;  /* 0x000000163c05a224 */ /* 0x081fe400078e02ff */
[-C--:B------:R-:W-:Y:S02]  /*40a0*/  @!P5 IMAD R61, R61, R22.reuse, RZ ;  /* 0x000000163d3dd224 */ /* 0x080fe400078e02ff */
[-C--:B------:R-:W-:Y:S01]  /*40b0*/  @!P4 IMAD R63, R63, R22.reuse, RZ ;  /* 0x000000163f3fc224 */ /* 0x080fe200078e02ff */
[----:B------:R0:W-:Y:S01]  /*40c0*/  @!P2 STG.E.U8 desc[UR36][R8.64+0x8], R5 ;  /* 0x000008050800a986 */ /* 0x0001e2000c101124 */
[C---:B------:R-:W-:Y:S02]  /*40d0*/  ISETP.LT.OR P2, PT, R3.reuse, 0x11, !P0 ;  /* 0x000000110300780c */ /* 0x040fe40004741670 */
[----:B-1----:R-:W-:Y:S01]  /*40e0*/  @!P1 IMAD R11, R62, R22, RZ ;  /* 0x000000163e0b9224 */ /* 0x002fe200078e02ff */
[----:B------:R-:W-:Y:S01]  /*40f0*/  @!P5 STG.E.U8 desc[UR36][R8.64+0x9], R61 ;  /* 0x0000093d0800d986 */ /* 0x000fe2000c101124 */
[----:B------:R-:W-:-:S03]  /*4100*/  ISETP.LT.OR P5, PT, R3, 0x12, !P0 ;  /* 0x000000120300780c */ /* 0x000fc600047a1670 */
[----:B------:R-:W-:Y:S01]  /*4110*/  @!P1 STG.E.U8 desc[UR36][R6.64+0x8], R11 ;  /* 0x0000080b06009986 */ /* 0x000fe2000c101124 */
[----:B------:R-:W-:-:S03]  /*4120*/  ISETP.LT.OR P1, PT, R3, 0x11, !P3 ;  /* 0x000000110300780c */ /* 0x000fc60005f21670 */
[----:B------:R-:W-:Y:S01]  /*4130*/  @!P4 STG.E.U8 desc[UR36][R6.64+0x9], R63 ;  /* 0x0000093f0600c986 */ /* 0x000fe2000c101124 */
[----:B------:R-:W-:Y:S01]  /*4140*/  ISETP.LT.OR P4, PT, R3, 0x12, !P3 ;  /* 0x000000120300780c */ /* 0x000fe20005f81670 */
[----:B------:R-:W-:-:S04]  /*4150*/  @!P2 IMAD R13, R64, R22, RZ ;  /* 0x00000016400da224 */ /* 0x000fc800078e02ff */
[-C--:B------:R-:W-:Y:S01]  /*4160*/  @!P5 IMAD R65, R65, R22.reuse, RZ ;  /* 0x000000164141d224 */ /* 0x080fe200078e02ff */
[----:B------:R1:W-:Y:S01]  /*4170*/  @!P2 STG.E.U8 desc[UR36][R8.64+0x10], R13 ;  /* 0x0000100d0800a986 */ /* 0x0003e2000c101124 */
[C---:B------:R-:W-:Y:S02]  /*4180*/  ISETP.LT.OR P2, PT, R3.reuse, 0x19, !P0 ;  /* 0x000000190300780c */ /* 0x040fe40004741670 */
[-C--:B0-----:R-:W-:Y:S01]  /*4190*/  @!P1 IMAD R5, R66, R22.reuse, RZ ;  /* 0x0000001642059224 */ /* 0x081fe200078e02ff */
[----:B------:R-:W-:Y:S01]  /*41a0*/  @!P5 STG.E.U8 desc[UR36][R8.64+0x11], R65 ;  /* 0x000011410800d986 */ /* 0x000fe2000c101124 */
[C---:B------:R-:W-:Y:S02]  /*41b0*/  ISETP.LT.OR P0, PT, R3.reuse, 0x1a, !P0 ;  /* 0x0000001a0300780c */ /* 0x040fe40004701670 */
[----:B------:R-:W-:Y:S01]  /*41c0*/  ISETP.LT.OR P5, PT, R3, 0x19, !P3 ;  /* 0x000000190300780c */ /* 0x000fe20005fa1670 */
[----:B------:R-:W-:Y:S01]  /*41d0*/  @!P4 IMAD R67, R67, R22, RZ ;  /* 0x000000164343c224 */ /* 0x000fe200078e02ff */
[----:B------:R0:W-:Y:S01]  /*41e0*/  @!P1 STG.E.U8 desc[UR36][R6.64+0x10], R5 ;  /* 0x0000100506009986 */ /* 0x0001e2000c101124 */
[----:B------:R-:W-:-:S02]  /*41f0*/  ISETP.GE.AND P1, PT, R4, 0x81, PT ;  /* 0x000000810400780c */ /* 0x000fc40003f26270 */
[C---:B------:R-:W-:Y:S01]  /*4200*/  ISETP.LT.OR P3, PT, R3.reuse, 0x1a, !P3 ;  /* 0x0000001a0300780c */ /* 0x040fe20005f61670 */
[----:B------:R-:W-:Y:S01]  /*4210*/  @!P4 STG.E.U8 desc[UR36][R6.64+0x11], R67 ;  /* 0x000011430600c986 */ /* 0x000fe2000c101124 */
[----:B------:R-:W-:Y:S01]  /*4220*/  ISETP.LT.OR P4, PT, R3, 0x1, !P1 ;  /* 0x000000010300780c */ /* 0x000fe20004f81670 */
[----:B-1----:R-:W-:-:S03]  /*4230*/  @!P2 IMAD R13, R68, R22, RZ ;  /* 0x00000016440da224 */ /* 0x002fc600078e02ff */
[-C--:B------:R-:W-:Y:S02]  /*4240*/  @!P0 IMAD R69, R69, R22.reuse, RZ ;  /* 0x0000001645458224 */ /* 0x080fe400078e02ff */
[----:B------:R-:W-:Y:S01]  /*4250*/  @!P5 IMAD R15, R70, R22, RZ ;  /* 0x00000016460fd224 */ /* 0x000fe200078e02ff */
[----:B------:R1:W-:Y:S01]  /*4260*/  @!P2 STG.E.U8 desc[UR36][R8.64+0x18], R13 ;  /* 0x0000180d0800a986 */ /* 0x0003e2000c101124 */
[----:B------:R-:W-:-:S03]  /*4270*/  ISETP.LT.OR P2, PT, R3, 0x2, !P1 ;  /* 0x000000020300780c */ /* 0x000fc60004f41670 */
[-C--:B------:R-:W-:Y:S01]  /*4280*/  @!P3 IMAD R71, R71, R22.reuse, RZ ;  /* 0x000000164747b224 */ /* 0x080fe200078e02ff */
[----:B------:R-:W-:Y:S01]  /*4290*/  @!P0 STG.E.U8 desc[UR36][R8.64+0x19], R69 ;  /* 0x0000194508008986 */ /* 0x000fe2000c101124 */
[----:B------:R-:W-:Y:S01]  /*42a0*/  ISETP.GE.AND P0, PT, R4, 0x89, PT ;  /* 0x000000890400780c */ /* 0x000fe20003f06270 */
[----:B0-----:R-:W-:Y:S02]  /*42b0*/  @!P4 IMAD R5, R40, R22, RZ ;  /* 0x000000162805c224 */ /* 0x001fe400078e02ff */
[----:B------:R0:W-:Y:S01]  /*42c0*/  @!P5 STG.E.U8 desc[UR36][R6.64+0x18], R15 ;  /* 0x0000180f0600d986 */ /* 0x0001e2000c101124 */
[----:B------:R-:W-:-:S03]  /*42d0*/  @!P4 IADD3 R10, P5, R8, UR44, RZ ;  /* 0x0000002c080acc10 */ /* 0x000fc6000ffbe0ff */
[----:B------:R-:W-:Y:S01]  /*42e0*/  @!P3 STG.E.U8 desc[UR36][R6.64+0x19], R71 ;  /* 0x000019470600b986 */ /* 0x000fe2000c101124 */
[----:B------:R-:W-:Y:S01]  /*42f0*/  ISETP.LT.OR P3, PT, R3, 0x1, !P0 ;  /* 0x000000010300780c */ /* 0x000fe20004761670 */
[----:B------:R-:W-:Y:S01]  /*4300*/  @!P2 IMAD R57, R41, R22, RZ ;  /* 0x000000162939a224 */ /* 0x000fe200078e02ff */
[----:B------:R-:W-:Y:S02]  /*4310*/  @!P4 IADD3.X R11, R9, UR43, RZ, P5, !PT ;  /* 0x0000002b090bcc10 */ /* 0x000fe4000affe4ff */
[----:B------:R-:W-:-:S03]  /*4320*/  @!P2 IADD3 R20, P5, R8, UR44, RZ ;  /* 0x0000002c0814ac10 */ /* 0x000fc6000ffbe0ff */
[----:B------:R2:W-:Y:S01]  /*4330*/  @!P4 STG.E.U8 desc[UR36][R10.64], R5 ;  /* 0x000000050a00c986 */ /* 0x0005e2000c101124 */
[----:B------:R-:W-:Y:S02]  /*4340*/  ISETP.LT.OR P4, PT, R3, 0x2, !P0 ;  /* 0x000000020300780c */ /* 0x000fe40004781670 */
[----:B------:R-:W-:-:S03]  /*4350*/  @!P2 IADD3.X R21, R9, UR43, RZ, P5, !PT ;  /* 0x0000002b0915ac10 */ /* 0x000fc6000affe4ff */
[----:B------:R-:W-:Y:S01]  /*4360*/  @!P3 IADD3 R12, P5, R6, UR44, RZ ;  /* 0x0000002c060cbc10 */ /* 0x000fe2000ffbe0ff */
[----:B------:R-:W-:Y:S01]  /*4370*/  @!P3 IMAD R59, R42, R22, RZ ;  /* 0x000000162a3bb224 */ /* 0x000fe200078e02ff */
[----:B------:R3:W-:Y:S01]  /*4380*/  @!P2 STG.E.U8 desc[UR36][R20.64+0x1], R57 ;  /* 0x000001391400a986 */ /* 0x0007e2000c101124 */
[----:B------:R-:W-:Y:S02]  /*4390*/  ISETP.LT.OR P2, PT, R3, 0x9, !P1 ;  /* 0x000000090300780c */ /* 0x000fe40004f41670 */
[----:B-1----:R-:W-:-:S03]  /*43a0*/  @!P3 IADD3.X R13, R7, UR43, RZ, P5, !PT ;  /* 0x0000002b070dbc10 */ /* 0x002fc6000affe4ff */
[----:B------:R-:W-:Y:S01]  /*43b0*/  @!P4 IADD3 R14, P5, R6, UR44, RZ ;  /* 0x0000002c060ecc10 */ /* 0x000fe2000ffbe0ff */
[----:B------:R-:W-:Y:S01]  /*43c0*/  @!P4 IMAD R43, R43, R22, RZ ;  /* 0x000000162b2bc224 */ /* 0x000fe200078e02ff */
[----:B------:R-:W-:Y:S01]  /*43d0*/  @!P3 STG.E.U8 desc[UR36][R12.64], R59 ;  /* 0x0000003b0c00b986 */ /* 0x000fe2000c101124 */
[----:B------:R-:W-:Y:S02]  /*43e0*/  ISETP.LT.OR P3, PT, R3, 0xa, !P1 ;  /* 0x0000000a0300780c */ /* 0x000fe40004f61670 */
[----:B0-----:R-:W-:-:S03]  /*43f0*/  @!P4 IADD3.X R15, R7, UR43, RZ, P5, !PT ;  /* 0x0000002b070fcc10 */ /* 0x001fc6000affe4ff */
[----:B------:R-:W-:Y:S01]  /*4400*/  @!P2 IADD3 R40, P5, R8, UR44, RZ ;  /* 0x0000002c0828ac10 */ /* 0x000fe2000ffbe0ff */
[----:B--2---:R-:W-:Y:S01]  /*4410*/  @!P2 IMAD R5, R44, R22, RZ ;  /* 0x000000162c05a224 */ /* 0x004fe200078e02ff */
[----:B------:R0:W-:Y:S01]  /*4420*/  @!P4 STG.E.U8 desc[UR36][R14.64+0x1], R43 ;  /* 0x0000012b0e00c986 */ /* 0x0001e2000c101124 */
[----:B------:R-:W-:Y:S02]  /*4430*/  ISETP.LT.OR P4, PT, R3, 0x9, !P0 ;  /* 0x000000090300780c */ /* 0x000fe40004781670 */
[----:B------:R-:W-:-:S03]  /*4440*/  @!P2 IADD3.X R41, R9, UR43, RZ, P5, !PT ;  /* 0x0000002b0929ac10 */ /* 0x000fc6000affe4ff */
[----:B---3--:R-:W-:Y:S01]  /*4450*/  @!P3 IADD3 R20, P5, R8, UR44, RZ ;  /* 0x0000002c0814bc10 */ /* 0x008fe2000ffbe0ff */
[----:B------:R-:W-:Y:S01]  /*4460*/  @!P3 IMAD R45, R45, R22, RZ ;  /* 0x000000162d2db224 */ /* 0x000fe200078e02ff */
[----:B------:R1:W-:Y:S01]  /*4470*/  @!P2 STG.E.U8 desc[UR36][R40.64+0x8], R5 ;  /* 0x000008052800a986 */ /* 0x0003e2000c101124 */
[----:B------:R-:W-:Y:S02]  /*4480*/  ISETP.LT.OR P2, PT, R3, 0xa, !P0 ;  /* 0x0000000a0300780c */ /* 0x000fe40004741670 */
[----:B------:R-:W-:-:S03]  /*4490*/  @!P3 IADD3.X R21, R9, UR43, RZ, P5, !PT ;  /* 0x0000002b0915bc10 */ /* 0x000fc6000affe4ff */
[----:B------:R-:W-:Y:S01]  /*44a0*/  @!P4 IADD3 R10, P5, R6, UR44, RZ ;  /* 0x0000002c060acc10 */ /* 0x000fe2000ffbe0ff */
[----:B0-----:R-:W-:Y:S01]  /*44b0*/  @!P4 IMAD R43, R46, R22, RZ ;  /* 0x000000162e2bc224 */ /* 0x001fe200078e02ff */
[----:B------:R0:W-:Y:S01]  /*44c0*/  @!P3 STG.E.U8 desc[UR36][R20.64+0x9], R45 ;  /* 0x0000092d1400b986 */ /* 0x0001e2000c101124 */
[----:B------:R-:W-:Y:S02]  /*44d0*/  ISETP.LT.OR P3, PT, R3, 0x11, !P1 ;  /* 0x000000110300780c */ /* 0x000fe40004f61670 */
[----:B------:R-:W-:-:S03]  /*44e0*/  @!P4 IADD3.X R11, R7, UR43, RZ, P5, !PT ;  /* 0x0000002b070bcc10 */ /* 0x000fc6000affe4ff */
[----:B------:R-:W-:Y:S01]  /*44f0*/  @!P2 IADD3 R12, P5, R6, UR44, RZ ;  /* 0x0000002c060cac10 */ /* 0x000fe2000ffbe0ff */
[----:B------:R-:W-:Y:S01]  /*4500*/  @!P2 IMAD R47, R47, R22, RZ ;  /* 0x000000162f2fa224 */ /* 0x000fe200078e02ff */
[----:B------:R2:W-:Y:S01]  /*4510*/  @!P4 STG.E.U8 desc[UR36][R10.64+0x8], R43 ;  /* 0x0000082b0a00c986 */ /* 0x0005e2000c101124 */
[----:B------:R-:W-:Y:S02]  /*4520*/  ISETP.LT.OR P4, PT, R3, 0x12, !P1 ;  /* 0x000000120300780c */ /* 0x000fe40004f81670 */
[----:B------:R-:W-:-:S03]  /*4530*/  @!P2 IADD3.X R13, R7, UR43, RZ, P5, !PT ;  /* 0x0000002b070dac10 */ /* 0x000fc6000affe4ff */
[----:B------:R-:W-:Y:S01]  /*4540*/  @!P3 IADD3 R14, P5, R8, UR44, RZ ;  /* 0x0000002c080ebc10 */ /* 0x000fe2000ffbe0ff */
[----:B-1----:R-:W-:Y:S01]  /*4550*/  @!P3 IMAD R5, R48, R22, RZ ;  /* 0x000000163005b224 */ /* 0x002fe200078e02ff */
[----:B------:R1:W-:Y:S01]  /*4560*/  @!P2 STG.E.U8 desc[UR36][R12.64+0x9], R47 ;  /* 0x0000092f0c00a986 */ /* 0x0003e2000c101124 */
[----:B------:R-:W-:Y:S02]  /*4570*/  ISETP.LT.OR P2, PT, R3, 0x11, !P0 ;  /* 0x000000110300780c */ /* 0x000fe40004741670 */
[----:B------:R-:W-:-:S03]  /*4580*/  @!P3 IADD3.X R15, R9, UR43, RZ, P5, !PT ;  /* 0x0000002b090fbc10 */ /* 0x000fc6000affe4ff */
[----:B0-----:R-:W-:Y:S01]  /*4590*/  @!P4 IADD3 R20, P5, R8, UR44, RZ ;  /* 0x0000002c0814cc10 */ /* 0x001fe2000ffbe0ff */
[----:B------:R-:W-:Y:S01]  /*45a0*/  @!P4 IMAD R49, R49, R22, RZ ;  /* 0x000000163131c224 */ /* 0x000fe200078e02ff */
[----:B------:R0:W-:Y:S01]  /*45b0*/  @!P3 STG.E.U8 desc[UR36][R14.64+0x10], R5 ;  /* 0x000010050e00b986 */ /* 0x0001e2000c101124 */
[----:B------:R-:W-:Y:S02]  /*45c0*/  ISETP.LT.OR P3, PT, R3, 0x12, !P0 ;  /* 0x000000120300780c */ /* 0x000fe40004761670 */
[----:B------:R-:W-:-:S03]  /*45d0*/  @!P4 IADD3.X R21, R9, UR43, RZ, P5, !PT ;  /* 0x0000002b0915cc10 */ /* 0x000fc6000affe4ff */
[----:B--2---:R-:W-:Y:S01]  /*45e0*/  @!P2 IADD3 R10, P5, R6, UR44, RZ ;  /* 0x0000002c060aac10 */ /* 0x004fe2000ffbe0ff */
[-C--:B------:R-:W-:Y:S01]  /*45f0*/  @!P2 IMAD R41, R50, R22.reuse, RZ ;  /* 0x000000163229a224 */ /* 0x080fe200078e02ff */
[----:B------:R2:W-:Y:S01]  /*4600*/  @!P4 STG.E.U8 desc[UR36][R20.64+0x11], R49 ;  /* 0x000011311400c986 */ /* 0x0005e2000c101124 */
[C---:B------:R-:W-:Y:S02]  /*4610*/  ISETP.LT.OR P4, PT, R3.reuse, 0x19, !P1 ;  /* 0x000000190300780c */ /* 0x040fe40004f81670 */
[----:B------:R-:W-:Y:S02]  /*4620*/  ISETP.LT.OR P1, PT, R3, 0x1a, !P1 ;  /* 0x0000001a0300780c */ /* 0x000fe40004f21670 */
[----:B------:R-:W-:Y:S01]  /*4630*/  @!P2 IADD3.X R11, R7, UR43, RZ, P5, !PT ;  /* 0x0000002b070bac10 */ /* 0x000fe2000affe4ff */
[----:B------:R-:W-:Y:S01]  /*4640*/  @!P3 IMAD R51, R51, R22, RZ ;  /* 0x000000163333b224 */ /* 0x000fe200078e02ff */
[----:B-1----:R-:W-:-:S03]  /*4650*/  @!P3 IADD3 R12, P5, R6, UR44, RZ ;  /* 0x0000002c060cbc10 */ /* 0x002fc6000ffbe0ff */
[----:B------:R1:W-:Y:S01]  /*4660*/  @!P2 STG.E.U8 desc[UR36][R10.64+0x10], R41 ;  /* 0x000010290a00a986 */ /* 0x0003e2000c101124 */
[----:B------:R-:W-:Y:S02]  /*4670*/  @!P3 IADD3.X R13, R7, UR43, RZ, P5, !PT ;  /* 0x0000002b070dbc10 */ /* 0x000fe4000affe4ff */
[C---:B------:R-:W-:Y:S01]  /*4680*/  ISETP.LT.OR P2, PT, R3.reuse, 0x19, !P0 ;  /* 0x000000190300780c */ /* 0x040fe20004741670 */
[-C--:B0-----:R-:W-:Y:S01]  /*4690*/  @!P4 IMAD R5, R52, R22.reuse, RZ ;  /* 0x000000163405c224 */ /* 0x081fe200078e02ff */
[C---:B------:R-:W-:Y:S01]  /*46a0*/  @!P4 IADD3 R14, P5, R8.reuse, UR44, RZ ;  /* 0x0000002c080ecc10 */ /* 0x040fe2000ffbe0ff */
[----:B------:R0:W-:Y:S01]  /*46b0*/  @!P3 STG.E.U8 desc[UR36][R12.64+0x11], R51 ;  /* 0x000011330c00b986 */ /* 0x0001e2000c101124 */
[----:B------:R-:W-:Y:S01]  /*46c0*/  ISETP.LT.OR P0, PT, R3, 0x1a, !P0 ;  /* 0x0000001a0300780c */ /* 0x000fe20004701670 */
[----:B------:R-:W-:Y:S01]  /*46d0*/  @!P1 IMAD R53, R53, R22, RZ ;  /* 0x0000001635359224 */ /* 0x000fe200078e02ff */
[----:B--2---:R-:W-:Y:S02]  /*46e0*/  @!P1 IADD3 R20, P3, R8, UR44, RZ ;  /* 0x0000002c08149c10 */ /* 0x004fe4000ff7e0ff */
[----:B------:R-:W-:-:S02]  /*46f0*/  @!P4 IADD3.X R15, R9, UR43, RZ, P5, !PT ;  /* 0x0000002b090fcc10 */ /* 0x000fc4000affe4ff */
[----:B------:R-:W-:Y:S02]  /*4700*/  ISETP.GE.AND P5, PT, R4, 0x101, PT ;  /* 0x000001010400780c */ /* 0x000fe40003fa6270 */
[----:B------:R-:W-:Y:S01]  /*4710*/  @!P1 IADD3.X R21, R9, UR43, RZ, P3, !PT ;  /* 0x0000002b09159c10 */ /* 0x000fe20009ffe4ff */
[----:B------:R-:W-:Y:S01]  /*4720*/  @!P4 STG.E.U8 desc[UR36][R14.64+0x18], R5 ;  /* 0x000018050e00c986 */ /* 0x000fe2000c101124 */
[----:B------:R-:W-:Y:S01]  /*4730*/  ISETP.LT.OR P3, PT, R3, 0x1, !P5 ;  /* 0x000000010300780c */ /* 0x000fe20006f61670 */
[-C--:B-1----:R-:W-:Y:S01]  /*4740*/  @!P2 IMAD R41, R54, R22.reuse, RZ ;  /* 0x000000163629a224 */ /* 0x082fe200078e02ff */
[C---:B------:R-:W-:Y:S01]  /*4750*/  @!P2 IADD3 R10, P4, R6.reuse, UR44, RZ ;  /* 0x0000002c060aac10 */ /* 0x040fe2000ff9e0ff */
[----:B------:R1:W-:Y:S01]  /*4760*/  @!P1 STG.E.U8 desc[UR36][R20.64+0x19], R53 ;  /* 0x0000193514009986 */ /* 0x0003e2000c101124 */
[----:B0-----:R-:W-:Y:S01]  /*4770*/  @!P0 IADD3 R12, P1, R6, UR44, RZ ;  /* 0x0000002c060c8c10 */ /* 0x001fe2000ff3e0ff */
[----:B------:R-:W-:Y:S01]  /*4780*/  @!P0 IMAD R55, R55, R22, RZ ;  /* 0x0000001637378224 */ /* 0x000fe200078e02ff */
[----:B------:R-:W-:-:S02]  /*4790*/  @!P2 IADD3.X R11, R7, UR43, RZ, P4, !PT ;  /* 0x0000002b070bac10 */ /* 0x000fc4000a7fe4ff */
[----:B------:R-:W-:Y:S02]  /*47a0*/  ISETP.LT.OR P4, PT, R3, 0x2, !P5 ;  /* 0x000000020300780c */ /* 0x000fe40006f81670 */
[----:B------:R-:W-:Y:S01]  /*47b0*/  @!P0 IADD3.X R13, R7, UR43, RZ, P1, !PT ;  /* 0x0000002b070d8c10 */ /* 0x000fe20008ffe4ff */
[----:B------:R0:W-:Y:S01]  /*47c0*/  @!P2 STG.E.U8 desc[UR36][R10.64+0x18], R41 ;  /* 0x000018290a00a986 */ /* 0x0001e2000c101124 */
[----:B------:R-:W-:Y:S02]  /*47d0*/  ISETP.GE.AND P1, PT, R4, 0x109, PT ;  /* 0x000001090400780c */ /* 0x000fe40003f26270 */
[----:B------:R-:W-:Y:S01]  /*47e0*/  @!P3 IADD3 R4, P2, R8, UR41, RZ ;  /* 0x000000290804bc10 */ /* 0x000fe2000ff5e0ff */
[----:B------:R2:W-:Y:S01]  /*47f0*/  @!P0 STG.E.U8 desc[UR36][R12.64+0x19], R55 ;  /* 0x000019370c008986 */ /* 0x0005e2000c101124 */
[----:B------:R-:W-:Y:S01]  /*4800*/  ISETP.LT.OR P0, PT, R3, 0x1, !P1 ;  /* 0x000000010300780c */ /* 0x000fe20004f01670 */
[----:B-1----:R-:W-:Y:S01]  /*4810*/  @!P3 IMAD R21, R24, R22, RZ ;  /* 0x000000161815b224 */ /* 0x002fe200078e02ff */
[----:B------:R-:W-:-:S03]  /*4820*/  @!P3 IADD3.X R5, R9, UR40, RZ, P2, !PT ;  /* 0x000000280905bc10 */ /* 0x000fc600097fe4ff */
[----:B------:R-:W-:Y:S01]  /*4830*/  @!P4 IADD3 R14, P2, R8, UR41, RZ ;  /* 0x00000029080ecc10 */ /* 0x000fe2000ff5e0ff */
[----:B------:R-:W-:Y:S01]  /*4840*/  @!P4 IMAD R25, R25, R22, RZ ;  /* 0x000000161919c224 */ /* 0x000fe200078e02ff */
[----:B------:R-:W-:Y:S01]  /*4850*/  @!P3 STG.E.U8 desc[UR36][R4.64], R21 ;  /* 0x000000150400b986 */ /* 0x000fe2000c101124 */
        /* <DEDUP_REMOVED lines=8> */
[----:B------:R-:W-:Y:S01]  /*48e0*/  @!P3 IMAD R27, R27, R22, RZ ;  /* 0x000000161b1bb224 */ /* 0x000fe200078e02ff */
[----:B------:R-:W-:Y:S01]  /*48f0*/  @!P0 STG.E.U8 desc[UR36][R10.64], R41 ;  /* 0x000000290a008986 */ /* 0x000fe2000c101124 */
        /* <DEDUP_REMOVED lines=34> */
[----:B------:R2:W-:Y:S02]  /*4b20*/  @!P3 STG.E.U8 desc[UR36][R14.64+0x11], R33 ;  /* 0x000011210e00b986 */ /* 0x0005e4000c101124 */
[----:B------:R-:W-:Y:S02]  /*4b30*/  @!P4 IADD3.X R5, R7, UR40, RZ, P2, !PT ;  /* 0x000000280705cc10 */ /* 0x000fe400097fe4ff */
[C---:B------:R-:W-:Y:S02]  /*4b40*/  ISETP.LT.OR P2, PT, R3.reuse, 0x19, !P5 ;  /* 0x000000190300780c */ /* 0x040fe40006f41670 */
[----:B------:R-:W-:Y:S01]  /*4b50*/  ISETP.LT.OR P5, PT, R3, 0x1a, !P5 ;  /* 0x0000001a0300780c */ /* 0x000fe20006fa1670 */
[----:B------:R3:W-:Y:S01]  /*4b60*/  @!P4 STG.E.U8 desc[UR36][R4.64+0x10], R25 ;  /* 0x000010190400c986 */ /* 0x0007e2000c101124 */
[----:B-1----:R-:W-:Y:S01]  /*4b70*/  @!P0 IADD3 R10, P3, R6, UR41, RZ ;  /* 0x00000029060a8c10 */ /* 0x002fe2000ff7e0ff */
[----:B------:R-:W-:Y:S01]  /*4b80*/  @!P0 IMAD R35, R35, R22, RZ ;  /* 0x0000001623238224 */ /* 0x000fe200078e02ff */
[----:B------:R-:W-:-:S02]  /*4b90*/  ISETP.LT.OR P4, PT, R3, 0x19, !P1 ;  /* 0x000000190300780c */ /* 0x000fc40004f81670 */
[----:B------:R-:W-:Y:S02]  /*4ba0*/  ISETP.LT.OR P1, PT, R3, 0x1a, !P1 ;  /* 0x0000001a0300780c */ /* 0x000fe40004f21670 */
[----:B------:R-:W-:-:S03]  /*4bb0*/  @!P0 IADD3.X R11, R7, UR40, RZ, P3, !PT ;  /* 0x00000028070b8c10 */ /* 0x000fc60009ffe4ff */
[-C--:B------:R-:W-:Y:S02]  /*4bc0*/  @!P2 IMAD R3, R36, R22.reuse, RZ ;  /* 0x000000162403a224 */ /* 0x080fe400078e02ff */
[----:B------:R4:W-:Y:S01]  /*4bd0*/  @!P0 STG.E.U8 desc[UR36][R10.64+0x11], R35 ;  /* 0x000011230a008986 */ /* 0x0009e2000c101124 */
[C---:B0-----:R-:W-:Y:S01]  /*4be0*/  @!P2 IADD3 R12, P0, R8.reuse, UR41, RZ ;  /* 0x00000029080cac10 */ /* 0x041fe2000ff1e0ff */
[-C--:B------:R-:W-:Y:S01]  /*4bf0*/  @!P5 IMAD R37, R37, R22.reuse, RZ ;  /* 0x000000162525d224 */ /* 0x080fe200078e02ff */
[----:B------:R-:W-:Y:S01]  /*4c00*/  @!P5 IADD3 R8, P3, R8, UR41, RZ ;  /* 0x000000290808dc10 */ /* 0x000fe2000ff7e0ff */
[-C--:B--2---:R-:W-:Y:S01]  /*4c10*/  @!P4 IMAD R15, R38, R22.reuse, RZ ;  /* 0x00000016260fc224 */ /* 0x084fe200078e02ff */
[----:B------:R-:W-:Y:S01]  /*4c20*/  @!P2 IADD3.X R13, R9, UR40, RZ, P0, !PT ;  /* 0x00000028090dac10 */ /* 0x000fe200087fe4ff */
[----:B------:R-:W-:Y:S01]  /*4c30*/  @!P1 IMAD R39, R39, R22, RZ ;  /* 0x0000001627279224 */ /* 0x000fe200078e02ff */
[----:B------:R-:W-:Y:S02]  /*4c40*/  @!P5 IADD3.X R9, R9, UR40, RZ, P3, !PT ;  /* 0x000000280909dc10 */ /* 0x000fe40009ffe4ff */
[C---:B---3--:R-:W-:Y:S01]  /*4c50*/  @!P4 IADD3 R4, P0, R6.reuse, UR41, RZ ;  /* 0x000000290604cc10 */ /* 0x048fe2000ff1e0ff */
[----:B------:R4:W-:Y:S01]  /*4c60*/  @!P2 STG.E.U8 desc[UR36][R12.64+0x18], R3 ;  /* 0x000018030c00a986 */ /* 0x0009e2000c101124 */
[----:B------:R-:W-:-:S02]  /*4c70*/  @!P1 IADD3 R6, P3, R6, UR41, RZ ;  /* 0x0000002906069c10 */ /* 0x000fc4000ff7e0ff */
[C---:B------:R-:W-:Y:S01]  /*4c80*/  @!P4 IADD3.X R5, R7.reuse, UR40, RZ, P0, !PT ;  /* 0x000000280705cc10 */ /* 0x040fe200087fe4ff */
[----:B------:R4:W-:Y:S01]  /*4c90*/  @!P5 STG.E.U8 desc[UR36][R8.64+0x19], R37 ;  /* 0x000019250800d986 */ /* 0x0009e2000c101124 */
[----:B------:R-:W-:-:S03]  /*4ca0*/  @!P1 IADD3.X R7, R7, UR40, RZ, P3, !PT ;  /* 0x0000002807079c10 */ /* 0x000fc60009ffe4ff */
[----:B------:R4:W-:Y:S04]  /*4cb0*/  @!P4 STG.E.U8 desc[UR36][R4.64+0x18], R15 ;  /* 0x0000180f0400c986 */ /* 0x0009e8000c101124 */
[----:B------:R4:W-:Y:S02]  /*4cc0*/  @!P1 STG.E.U8 desc[UR36][R6.64+0x19], R39 ;  /* 0x0000192706009986 */ /* 0x0009e4000c101124 */
.L_x_44:
[----:B------:R-:W-:Y:S05]  /*4cd0*/  BSYNC B0 ;  /* 0x0000000000007941 */ /* 0x000fea0003800000 */
.L_x_28:
[----:B------:R-:W-:Y:S01]  /*4ce0*/  ULDC UR4, c[0x0][0xc] ;  /* 0x0000030000047ab9 */ /* 0x000fe20000000800 */
[----:B------:R-:W-:Y:S01]  /*4cf0*/  ULDC UR5, c[0x0][0x10] ;  /* 0x0000040000057ab9 */ /* 0x000fe20000000800 */
[----:B----4-:R-:W2:Y:S01]  /*4d00*/  LDC R3, c[0x0][0x14] ;  /* 0x00000500ff037b82 */ /* 0x010ea20000000800 */
[----:B------:R-:W-:Y:S01]  /*4d10*/  UIMAD.WIDE.U32 UR4, UR4, UR5, URZ ;  /* 0x00000005040472a5 */ /* 0x000fe2000f8e003f */
[----:B------:R-:W-:Y:S02]  /*4d20*/  IMAD.MOV.U32 R73, RZ, RZ, -0x1 ;  /* 0xffffffffff497424 */ /* 0x000fe400078e00ff */
[----:B------:R-:W-:-:S03]  /*4d30*/  IMAD.MOV.U32 R74, RZ, RZ, -0x1 ;  /* 0xffffffffff4a7424 */ /* 0x000fc600078e00ff */
[----:B--2---:R-:W-:-:S04]  /*4d40*/  IMAD.WIDE.U32 R16, R3, UR4, R16 ;  /* 0x0000000403107c25 */ /* 0x004fc8000f8e0010 */
[----:B------:R-:W-:Y:S01]  /*4d50*/  IMAD R3, R3, UR5, RZ ;  /* 0x0000000503037c24 */ /* 0x000fe2000f8e02ff */
[----:B------:R-:W-:Y:S02]  /*4d60*/  ULDC.64 UR4, c[0x0][0x650] ;  /* 0x0001940000047ab9 */ /* 0x000fe40000000a00 */
[----:B------:R-:W-:Y:S01]  /*4d70*/  ISETP.GE.U32.AND P0, PT, R16, UR4, PT ;  /* 0x0000000410007c0c */ /* 0x000fe2000bf06070 */
[--C-:B------:R-:W-:Y:S01]  /*4d80*/  IMAD.IADD R17, R17, 0x1, R3.reuse ;  /* 0x0000000111117824 */ /* 0x100fe200078e0203 */
[----:B------:R-:W-:-:S04]  /*4d90*/  PRMT R3, RZ, 0x7610, R3 ;  /* 0x00007610ff037816 */ /* 0x000fc80000000003 */
[----:B------:R-:W-:-:S13]  /*4da0*/  ISETP.GE.U32.AND.EX P0, PT, R17, UR5, PT, P0 ;  /* 0x0000000511007c0c */ /* 0x000fda000bf06100 */
[----:B------:R-:W-:Y:S05]  /*4db0*/  @P0 BRA `(.L_x_45) ;  /* 0x0000000400640947 */ /* 0x000fea0003800000 */
[----:B------:R-:W2:Y:S01]  /*4dc0*/  S2R R12, SR_CTAID.X ;  /* 0x00000000000c7919 */ /* 0x000ea20000002500 */
[----:B------:R-:W3:Y:S01]  /*4dd0*/  LDC.64 R10, c[0x0][0x628] ;  /* 0x00018a00ff0a7b82 */ /* 0x000ee20000000a00 */
[----:B------:R-:W-:Y:S01]  /*4de0*/  ULDC UR4, c[0x0][0x150] ;  /* 0x0000540000047ab9 */ /* 0x000fe20000000800 */
[----:B------:R-:W-:Y:S01]  /*4df0*/  IMAD.MOV.U32 R8, RZ, RZ, R16 ;  /* 0x000000ffff087224 */ /* 0x000fe200078e0010 */
[----:B------:R-:W4:Y:S01]  /*4e00*/  S2R R24, SR_CTAID.Y ;  /* 0x0000000000187919 */ /* 0x000f220000002600 */
[----:B------:R-:W-:-:S04]  /*4e10*/  IMAD.MOV.U32 R9, RZ, RZ, R17 ;  /* 0x000000ffff097224 */ /* 0x000fc800078e0011 */
[----:B------:R-:W0:Y:S08]  /*4e20*/  LDC R21, c[0x0][0x144] ;  /* 0x00005100ff157b82 */ /* 0x000e300000000800 */
[----:B------:R-:W0:Y:S08]  /*4e30*/  LDC R0, c[0x0][0x630] ;  /* 0x00018c00ff007b82 */ /* 0x000e300000000800 */
[----:B------:R-:W0:Y:S01]  /*4e40*/  LDC.64 R14, c[0x0][0x620] ;  /* 0x00018800ff0e7b82 */ /* 0x000e220000000a00 */
[----:B---3--:R-:W-:-:S04]  /*4e50*/  ISETP.NE.U32.AND P0, PT, R10, RZ, PT ;  /* 0x000000ff0a00720c */ /* 0x008fc80003f05070 */
[----:B------:R-:W-:Y:S02]  /*4e60*/  ISETP.NE.AND.EX P0, PT, R11, RZ, PT, P0 ;  /* 0x000000ff0b00720c */ /* 0x000fe40003f05300 */
[----:B--2---:R-:W-:-:S05]  /*4e70*/  I2FP.F32.U32 R3, R12 ;  /* 0x0000000c00037245 */ /* 0x004fca0000201000 */
[----:B------:R-:W-:-:S04]  /*4e80*/  FMUL R3, R3, UR4 ;  /* 0x0000000403037c20 */ /* 0x000fc80008400000 */
[----:B------:R2:W3:Y:S02]  /*4e90*/  F2I.U32.TRUNC.NTZ R20, R3 ;  /* 0x0000000300147305 */ /* 0x0004e4000020f000 */
[----:B----4-:R-:W-:Y:S05]  /*4ea0*/  @!P0 BRA `(.L_x_46) ;  /* 0x0000000000288947 */ /* 0x010fea0003800000 */
[----:B--2---:R-:W2:Y:S02]  /*4eb0*/  LDC R3, c[0x0][0x634] ;  /* 0x00018d00ff037b82 */ /* 0x004ea40000000800 */
[----:B--2---:R-:W-:-:S05]  /*4ec0*/  IADD3 R3, P0, R16, R3, RZ ;  /* 0x0000000310037210 */ /* 0x004fca0007f1e0ff */
[----:B------:R-:W-:-:S04]  /*4ed0*/  IMAD.X R13, RZ, RZ, R17, P0 ;  /* 0x000000ffff0d7224 */ /* 0x000fc800000e0611 */
[----:B-1----:R-:W-:-:S04]  /*4ee0*/  IMAD.WIDE.U32 R4, R13, R10, RZ ;  /* 0x0000000a0d047225 */ /* 0x002fc800078e00ff */
[----:B------:R-:W-:-:S04]  /*4ef0*/  IMAD.WIDE.U32 R6, P0, R3, R11, R4 ;  /* 0x0000000b03067225 */ /* 0x000fc80007800004 */
[----:B------:R-:W-:-:S04]  /*4f00*/  IMAD.WIDE.U32 R4, R3, R10, RZ ;  /* 0x0000000a03047225 */ /* 0x000fc800078e00ff */
[----:B------:R-:W-:Y:S01]  /*4f10*/  IMAD.X R9, RZ, RZ, RZ, P0 ;  /* 0x000000ffff097224 */ /* 0x000fe200000e06ff */
[----:B------:R-:W-:Y:S01]  /*4f20*/  IADD3 RZ, P0, R5, R6, RZ ;  /* 0x0000000605ff7210 */ /* 0x000fe20007f1e0ff */
[----:B------:R-:W-:-:S04]  /*4f30*/  IMAD.MOV.U32 R8, RZ, RZ, R7 ;  /* 0x000000ffff087224 */ /* 0x000fc800078e0007 */
[----:B------:R-:W-:-:S08]  /*4f40*/  IMAD.WIDE.U32.X R8, R13, R11, R8, P0 ;  /* 0x0000000b0d087225 */ /* 0x000fd000000e0408 */
.L_x_46:
[----:B------:R-:W4:Y:S01]  /*4f50*/  LDC.64 R28, c[0x0][0x640] ;  /* 0x00019000ff1c7b82 */ /* 0x000f220000000a00 */
[-CC-:B0-----:R-:W-:Y:S01]  /*4f60*/  SHF.R.U64 R74, R8, R0.reuse, R9.reuse ;  /* 0x00000000084a7219 */ /* 0x181fe20000001209 */
[----:B---3--:R-:W-:Y:S01]  /*4f70*/  IMAD.MOV R20, RZ, RZ, -R20 ;  /* 0x000000ffff147224 */ /* 0x008fe200078e0a14 */
[----:B------:R-:W-:Y:S01]  /*4f80*/  SHF.R.U32.HI R0, RZ, R0, R9 ;  /* 0x00000000ff007219 */ /* 0x000fe20000011609 */
[----:B------:R-:W-:Y:S01]  /*4f90*/  ULDC UR4, c[0x0][0x154] ;  /* 0x0000550000047ab9 */ /* 0x000fe20000000800 */
[----:B--2---:R-:W-:Y:S01]  /*4fa0*/  IADD3 R3, P0, RZ, -R74, RZ ;  /* 0x8000004aff037210 */ /* 0x004fe20007f1e0ff */
[----:B------:R-:W-:Y:S02]  /*4fb0*/  IMAD R21, R21, R20, R12 ;  /* 0x0000001415157224 */ /* 0x000fe400078e020c */
[----:B------:R-:W0:Y:S01]  /*4fc0*/  LDC R6, c[0x0][0x618] ;  /* 0x00018600ff067b82 */ /* 0x000e220000000800 */
[----:B------:R-:W-:Y:S02]  /*4fd0*/  IMAD.MOV.U32 R7, RZ, RZ, 0x1 ;  /* 0x00000001ff077424 */ /* 0x000fe400078e00ff */
[----:B-1----:R-:W-:-:S04]  /*4fe0*/  IMAD.X R5, RZ, RZ, ~R0, P0 ;  /* 0x000000ffff057224 */ /* 0x002fc800000e0e00 */
[-C--:B------:R-:W-:Y:S01]  /*4ff0*/  IMAD R0, R5, R14.reuse, RZ ;  /* 0x0000000e05007224 */ /* 0x080fe200078e02ff */
[----:B------:R-:W1:Y:S01]  /*5000*/  LDC R8, c[0x0][0x608] ;  /* 0x00018200ff087b82 */ /* 0x000e620000000800 */
[----:B------:R-:W-:-:S04]  /*5010*/  IMAD.WIDE.U32 R4, R3, R14, R16 ;  /* 0x0000000e03047225 */ /* 0x000fc800078e0010 */
[----:B------:R-:W-:Y:S01]  /*5020*/  IMAD R3, R3, R15, R0 ;  /* 0x0000000f03037224 */ /* 0x000fe200078e0200 */
[----:B------:R-:W-:Y:S02]  /*5030*/  I2FP.F32.U32 R0, R24 ;  /* 0x0000001800007245 */ /* 0x000fe40000201000 */
[----:B------:R-:W2:Y:S01]  /*5040*/  LDC R26, c[0x0][0x658] ;  /* 0x00019600ff1a7b82 */ /* 0x000ea20000000800 */
[----:B------:R-:W-:Y:S01]  /*5050*/  IMAD.IADD R3, R5, 0x1, R3 ;  /* 0x0000000105037824 */ /* 0x000fe200078e0203 */
[----:B----4-:R-:W-:Y:S01]  /*5060*/  ISETP.NE.U32.AND P0, PT, R28, RZ, PT ;  /* 0x000000ff1c00720c */ /* 0x010fe20003f05070 */
[----:B------:R-:W-:Y:S01]  /*5070*/  FMUL R0, R0, UR4 ;  /* 0x0000000400007c20 */ /* 0x000fe20008400000 */
[----:B------:R-:W-:Y:S02]  /*5080*/  IMAD.MOV.U32 R5, RZ, RZ, -0x1 ;  /* 0xffffffffff057424 */ /* 0x000fe400078e00ff */
[----:B------:R-:W-:Y:S01]  /*5090*/  ISETP.NE.AND.EX P0, PT, R29, RZ, PT, P0 ;  /* 0x000000ff1d00720c */ /* 0x000fe20003f05300 */
[----:B------:R3:W4:Y:S01]  /*50a0*/  F2I.U32.TRUNC.NTZ R13, R0 ;  /* 0x00000000000d7305 */ /* 0x000722000020f000 */
[----:B------:R-:W3:Y:S01]  /*50b0*/  LDC R15, c[0x0][0x148] ;  /* 0x00005200ff0f7b82 */ /* 0x000ee20000000800 */
[----:B0-----:R-:W-:-:S02]  /*50c0*/  SHF.R.U64 R12, R4, R6, R3 ;  /* 0x00000006040c7219 */ /* 0x001fc40000001203 */
[----:B------:R-:W-:-:S05]  /*50d0*/  SHF.R.U32.HI R3, RZ, R6, R3 ;  /* 0x00000006ff037219 */ /* 0x000fca0000011603 */
[----:B------:R-:W0:Y:S01]  /*50e0*/  LDC R20, c[0x0][0x600] ;  /* 0x00018000ff147b82 */ /* 0x000e220000000800 */
[-CC-:B-1----:R-:W-:Y:S02]  /*50f0*/  SHF.R.U64 R10, R12, R8.reuse, R3.reuse ;  /* 0x000000080c0a7219 */ /* 0x182fe40000001203 */
[----:B------:R-:W-:-:S05]  /*5100*/  SHF.R.U32.HI R3, RZ, R8, R3 ;  /* 0x00000008ff037219 */ /* 0x000fca0000011603 */
[----:B------:R-:W1:Y:S01]  /*5110*/  LDC R27, c[0x0][0x648] ;  /* 0x00019200ff1b7b82 */ /* 0x000e620000000800 */
[-C--:B--2---:R-:W-:Y:S02]  /*5120*/  SHF.L.U32 R4, R5, R26.reuse, RZ ;  /* 0x0000001a05047219 */ /* 0x084fe400000006ff */
[-CC-:B------:R-:W-:Y:S02]  /*5130*/  SHF.R.U64 R14, R10, R26.reuse, R3.reuse ;  /* 0x0000001a0a0e7219 */ /* 0x180fe40000001203 */
[----:B------:R-:W-:Y:S02]  /*5140*/  SHF.R.U32.HI R5, RZ, R26, R3 ;  /* 0x0000001aff057219 */ /* 0x000fe40000011603 */
[----:B------:R-:W-:Y:S01]  /*5150*/  LOP3.LUT R25, RZ, R4, RZ, 0x33, !PT ;  /* 0x00000004ff197212 */ /* 0x000fe200078e33ff */
[----:B------:R-:W2:Y:S01]  /*5160*/  LDC R30, c[0x0][0x638] ;  /* 0x00018e00ff1e7b82 */ /* 0x000ea20000000800 */
[----:B------:R-:W-:Y:S01]  /*5170*/  SHF.L.U32 R26, R7, R26, RZ ;  /* 0x0000001a071a7219 */ /* 0x000fe200000006ff */
[----:B------:R-:W-:-:S06]  /*5180*/  IMAD.MOV.U32 R4, RZ, RZ, R14 ;  /* 0x000000ffff047224 */ /* 0x000fcc00078e000e */
[----:B------:R-:W0:Y:S01]  /*5190*/  LDC R31, c[0x0][0x610] ;  /* 0x00018400ff1f7b82 */ /* 0x000e220000000800 */
[----:B----4-:R-:W-:Y:S05]  /*51a0*/  @!P0 BRA `(.L_x_47) ;  /* 0x0000000000288947 */ /* 0x010fea0003800000 */
[----:B------:R-:W4:Y:S02]  /*51b0*/  LDC R3, c[0x0][0x64c] ;  /* 0x00019300ff037b82 */ /* 0x000f240000000800 */
[----:B----4-:R-:W-:-:S05]  /*51c0*/  IADD3 R3, P0, R14, R3, RZ ;  /* 0x000000030e037210 */ /* 0x010fca0007f1e0ff */
        /* <DEDUP_REMOVED lines=8> */
.L_x_47:
[----:B------:R-:W-:Y:S01]  /*5250*/  ISETP.NE.AND P0, PT, R2, 0x1, PT ;  /* 0x000000010200780c */ /* 0x000fe20003f05270 */
[----:B0-----:R-:W-:Y:S01]  /*5260*/  VIADD R7, R20, 0xffffffff ;  /* 0xffffffff14077836 */ /* 0x001fe20000000000 */
[----:B-1-3--:R-:W-:Y:S01]  /*5270*/  SHF.R.U64 R0, R4, R27, R5 ;  /* 0x0000001b04007219 */ /* 0x00afe20000001205 */
[----:B------:R-:W-:Y:S01]  /*5280*/  IMAD.MOV R13, RZ, RZ, -R13 ;  /* 0x000000ffff0d7224 */ /* 0x000fe200078e0a0d */
[----:B------:R-:W-:Y:S01]  /*5290*/  LOP3.LUT R5, R10, R25, RZ, 0xc0, !PT ;  /* 0x000000190a057212 */ /* 0x000fe200078ec0ff */
[----:B------:R-:W-:Y:S01]  /*52a0*/  IMAD.MOV.U32 R4, RZ, RZ, 0x1 ;  /* 0x00000001ff047424 */ /* 0x000fe200078e00ff */
[----:B------:R-:W-:Y:S01]  /*52b0*/  LOP3.LUT R12, R12, R7, RZ, 0xc0, !PT ;  /* 0x000000070c0c7212 */ /* 0x000fe200078ec0ff */
[----:B------:R-:W-:Y:S02]  /*52c0*/  IMAD.MOV R3, RZ, RZ, -R0 ;  /* 0x000000ffff037224 */ /* 0x000fe400078e0a00 */
[----:B------:R-:W-:Y:S02]  /*52d0*/  IMAD R0, R26, R0, R5 ;  /* 0x000000001a007224 */ /* 0x000fe400078e0205 */
[----:B--2---:R-:W-:-:S02]  /*52e0*/  IMAD R3, R3, R30, R14 ;  /* 0x0000001e03037224 */ /* 0x004fc400078e020e */
[----:B------:R-:W-:Y:S02]  /*52f0*/  @P0 IMAD R21, R15, R13, R24 ;  /* 0x0000000d0f150224 */ /* 0x000fe400078e0218 */
[----:B------:R-:W-:Y:S01]  /*5300*/  IMAD R5, R3, R20, R12 ;  /* 0x0000001403057224 */ /* 0x000fe200078e020c */
[----:B------:R-:W-:Y:S01]  /*5310*/  PRMT R3, R4, 0x7610, R3 ;  /* 0x0000761004037816 */ /* 0x000fe20000000003 */
[----:B------:R-:W-:-:S05]  /*5320*/  IMAD R0, R0, R31, R21 ;  /* 0x0000001f00007224 */ /* 0x000fca00078e0215 */
[----:B------:R-:W-:Y:S02]  /*5330*/  SEL R73, R5, R0, !P0 ;  /* 0x0000000005497207 */ /* 0x000fe40004000000 */
[----:B------:R-:W-:-:S07]  /*5340*/  SEL R0, R0, R5, !P0 ;  /* 0x0000000500007207 */ /* 0x000fce0004000000 */
.L_x_45:
[----:B------:R-:W-:Y:S01]  /*5350*/  LOP3.LUT P0, RZ, R3, 0xff, RZ, 0xc0, !PT ;  /* 0x000000ff03ff7812 */ /* 0x000fe2000780c0ff */
[----:B------:R-:W-:-:S12]  /*5360*/  IMAD.MOV.U32 R75, RZ, RZ, R0 ;  /* 0x000000ffff4b7224 */ /* 0x000fd800078e0000 */
[----:B------:R-:W-:Y:S05]  /*5370*/  @P0 BRA `(.L_x_48) ;  /* 0xffffffbc00040947 */ /* 0x000fea000383ffff */
[----:B------:R-:W-:Y:S05]  /*5380*/  EXIT ;  /* 0x000000000000794d */ /* 0x000fea0003800000 */
.L_x_3:
[----:B0-----:R-:W-:Y:S01]  /*5390*/  ULDC.64 UR4, c[0x0][0x650] ;  /* 0x0001940000047ab9 */ /* 0x001fe20000000a00 */
        /* <DEDUP_REMOVED lines=25> */
.L_x_50:
[--C-:B------:R-:W-:Y:S01]  /*5530*/  SHF.R.U64 R12, R10, R14, R11.reuse ;  /* 0x0000000e0a0c7219 */ /* 0x100fe2000000120b */
[----:B------:R-:W0:Y:S01]  /*5540*/  LDC R22, c[0x0][0x618] ;  /* 0x00018600ff167b82 */ /* 0x000e220000000800 */
[----:B------:R-:W-:Y:S01]  /*5550*/  I2FP.F32.U32 R6, R4 ;  /* 0x0000000400067245 */ /* 0x000fe20000201000 */
[----:B------:R-:W-:Y:S01]  /*5560*/  ULDC UR4, c[0x0][0x150] ;  /* 0x0000540000047ab9 */ /* 0x000fe20000000800 */
[----:B------:R-:W-:Y:S02]  /*5570*/  SHF.R.U32.HI R5, RZ, R14, R11 ;  /* 0x0000000eff057219 */ /* 0x000fe4000001160b */
[----:B------:R-:W-:Y:S01]  /*5580*/  IADD3 R9, P0, RZ, -R12, RZ ;  /* 0x8000000cff097210 */ /* 0x000fe20007f1e0ff */
[----:B------:R-:W-:Y:S01]  /*5590*/  FMUL R11, R6, UR4 ;  /* 0x00000004060b7c20 */ /* 0x000fe20008400000 */
[----:B------:R-:W-:Y:S01]  /*55a0*/  ULDC UR4, c[0x0][0x154] ;  /* 0x0000550000047ab9 */ /* 0x000fe20000000800 */
[----:B------:R-:W1:Y:S02]  /*55b0*/  LDC.64 R24, c[0x0][0x640] ;  /* 0x00019000ff187b82 */ /* 0x000e640000000a00 */
[----:B------:R-:W-:-:S02]  /*55c0*/  IMAD.X R5, RZ, RZ, ~R5, P0 ;  /* 0x000000ffff057224 */ /* 0x000fc400000e0e05 */
[----:B------:R-:W2:Y:S01]  /*55d0*/  F2I.U32.TRUNC.NTZ R11, R11 ;  /* 0x0000000b000b7305 */ /* 0x000ea2000020f000 */
[----:B------:R-:W-:-:S03]  /*55e0*/  IMAD.WIDE.U32 R6, R9, R20, R16 ;  /* 0x0000001409067225 */ /* 0x000fc600078e0010 */
[----:B------:R-:W3:Y:S01]  /*55f0*/  LDC R13, c[0x0][0x144] ;  /* 0x00005100ff0d7b82 */ /* 0x000ee20000000800 */
[----:B------:R-:W-:-:S04]  /*5600*/  IMAD R8, R5, R20, RZ ;  /* 0x0000001405087224 */ /* 0x000fc800078e02ff */
[----:B------:R-:W-:Y:S02]  /*5610*/  IMAD R5, R9, R21, R8 ;  /* 0x0000001509057224 */ /* 0x000fe400078e0208 */
[----:B------:R-:W-:Y:S01]  /*5620*/  IMAD.MOV.U32 R8, RZ, RZ, -0x1 ;  /* 0xffffffffff087424 */ /* 0x000fe200078e00ff */
[----:B------:R-:W4:Y:S01]  /*5630*/  LDC R14, c[0x0][0x608] ;  /* 0x00018200ff0e7b82 */ /* 0x000f220000000800 */
[----:B------:R-:W-:Y:S01]  /*5640*/  IMAD.IADD R5, R7, 0x1, R5 ;  /* 0x0000000107057824 */ /* 0x000fe200078e0205 */
[----:B------:R-:W-:-:S04]  /*5650*/  I2FP.F32.U32 R7, R3 ;  /* 0x0000000300077245 */ /* 0x000fc80000201000 */
[-C--:B0-----:R-:W-:Y:S01]  /*5660*/  SHF.R.U64 R10, R6, R22.reuse, R5 ;  /* 0x00000016060a7219 */ /* 0x081fe20000001205 */
[----:B--2---:R-:W-:Y:S01]  /*5670*/  IMAD.MOV R6, RZ, RZ, -R11 ;  /* 0x000000ffff067224 */ /* 0x004fe200078e0a0b */
[----:B------:R-:W0:Y:S01]  /*5680*/  LDC R9, c[0x0][0x658] ;  /* 0x00019600ff097b82 */ /* 0x000e220000000800 */
[----:B-1----:R-:W-:Y:S01]  /*5690*/  ISETP.NE.U32.AND P0, PT, R24, RZ, PT ;  /* 0x000000ff1800720c */ /* 0x002fe20003f05070 */
[----:B------:R-:W-:Y:S01]  /*56a0*/  FMUL R7, R7, UR4 ;  /* 0x0000000407077c20 */ /* 0x000fe20008400000 */
[----:B------:R-:W-:Y:S02]  /*56b0*/  SHF.R.U32.HI R5, RZ, R22, R5 ;  /* 0x00000016ff057219 */ /* 0x000fe40000011605 */
[----:B------:R-:W-:-:S03]  /*56c0*/  ISETP.NE.AND.EX P0, PT, R25, RZ, PT, P0 ;  /* 0x000000ff1900720c */ /* 0x000fc60003f05300 */
[----:B------:R-:W1:Y:S01]  /*56d0*/  LDC R20, c[0x0][0x148] ;  /* 0x00005200ff147b82 */ /* 0x000e620000000800 */
[----:B---3--:R-:W-:Y:S02]  /*56e0*/  IMAD R23, R13, R6, R4 ;  /* 0x000000060d177224 */ /* 0x008fe400078e0204 */
[----:B------:R-:W-:-:S05]  /*56f0*/  IMAD.MOV.U32 R6, RZ, RZ, 0x1 ;  /* 0x00000001ff067424 */ /* 0x000fca00078e00ff */
[----:B------:R-:W2:Y:S01]  /*5700*/  LDC R21, c[0x0][0x600] ;  /* 0x00018000ff157b82 */ /* 0x000ea20000000800 */
[-CC-:B----4-:R-:W-:Y:S02]  /*5710*/  SHF.R.U64 R13, R10, R14.reuse, R5.reuse ;  /* 0x0000000e0a0d7219 */ /* 0x190fe40000001205 */
[----:B------:R-:W-:Y:S02]  /*5720*/  SHF.R.U32.HI R4, RZ, R14, R5 ;  /* 0x0000000eff047219 */ /* 0x000fe40000011605 */
[----:B------:R3:W4:Y:S03]  /*5730*/  F2I.U32.TRUNC.NTZ R14, R7 ;  /* 0x00000007000e7305 */ /* 0x000726000020f000 */
[----:B------:R-:W1:Y:S01]  /*5740*/  LDC R26, c[0x0][0x648] ;  /* 0x00019200ff1a7b82 */ /* 0x000e620000000800 */
[-C--:B0-----:R-:W-:Y:S02]  /*5750*/  SHF.R.U64 R15, R13, R9.reuse, R4 ;  /* 0x000000090d0f7219 */ /* 0x081fe40000001204 */
[----:B------:R-:W-:-:S02]  /*5760*/  SHF.L.U32 R8, R8, R9, RZ ;  /* 0x0000000908087219 */ /* 0x000fc400000006ff */
[-C--:B------:R-:W-:Y:S01]  /*5770*/  SHF.R.U32.HI R5, RZ, R9.reuse, R4 ;  /* 0x00000009ff057219 */ /* 0x080fe20000011604 */
[----:B------:R-:W-:Y:S01]  /*5780*/  IMAD.MOV.U32 R4, RZ, RZ, R15 ;  /* 0x000000ffff047224 */ /* 0x000fe200078e000f */
[----:B------:R-:W-:Y:S01]  /*5790*/  SHF.L.U32 R22, R6, R9, RZ ;  /* 0x0000000906167219 */ /* 0x000fe200000006ff */
[----:B------:R-:W0:Y:S01]  /*57a0*/  LDC R27, c[0x0][0x638] ;  /* 0x00018e00ff1b7b82 */ /* 0x000e220000000800 */
[----:B------:R-:W-:-:S07]  /*57b0*/  LOP3.LUT R28, RZ, R8, RZ, 0x33, !PT ;  /* 0x00000008ff1c7212 */ /* 0x000fce00078e33ff */
        /* <DEDUP_REMOVED lines=12> */
.L_x_51:
[----:B------:R-:W-:Y:S01]  /*5880*/  ISETP.NE.AND P0, PT, R2, 0x1, PT ;  /* 0x000000010200780c */ /* 0x000fe20003f05270 */
[----:B--2---:R-:W-:Y:S01]  /*5890*/  VIADD R7, R21, 0xffffffff ;  /* 0xffffffff15077836 */ /* 0x004fe20000000000 */
[----:B-1----:R-:W-:Y:S01]  /*58a0*/  SHF.R.U64 R5, R4, R26, R5 ;  /* 0x0000001a04057219 */ /* 0x002fe20000001205 */
[----:B------:R-:W-:Y:S01]  /*58b0*/  IMAD.MOV R14, RZ, RZ, -R14 ;  /* 0x000000ffff0e7224 */ /* 0x000fe200078e0a0e */
[----:B------:R-:W-:Y:S01]  /*58c0*/  LOP3.LUT R4, R13, R28, RZ, 0xc0, !PT ;  /* 0x0000001c0d047212 */ /* 0x000fe200078ec0ff */
[----:B------:R-:W-:Y:S01]  /*58d0*/  IMAD.MOV.U32 R8, RZ, RZ, R12 ;  /* 0x000000ffff087224 */ /* 0x000fe200078e000c */
[----:B------:R-:W-:Y:S01]  /*58e0*/  LOP3.LUT R10, R10, R7, RZ, 0xc0, !PT ;  /* 0x000000070a0a7212 */ /* 0x000fe200078ec0ff */
[----:B------:R-:W-:Y:S02]  /*58f0*/  IMAD.MOV R6, RZ, RZ, -R5 ;  /* 0x000000ffff067224 */ /* 0x000fe400078e0a05 */
[----:B------:R-:W-:-:S04]  /*5900*/  IMAD R4, R22, R5, R4 ;  /* 0x0000000516047224 */ /* 0x000fc800078e0204 */
[----:B------:R-:W-:Y:S02]  /*5910*/  @P0 IMAD R23, R20, R14, R3 ;  /* 0x0000000e14170224 */ /* 0x000fe400078e0203 */
[----:B0-----:R-:W-:Y:S02]  /*5920*/  IMAD R3, R6, R27, R15 ;  /* 0x0000001b06037224 */ /* 0x001fe400078e020f */
[----:B------:R-:W-:Y:S02]  /*5930*/  IMAD R7, R4, R29, R23 ;  /* 0x0000001d04077224 */ /* 0x000fe400078e0217 */
[----:B------:R-:W-:Y:S02]  /*5940*/  IMAD R4, R3, R21, R10 ;  /* 0x0000001503047224 */ /* 0x000fe400078e020a */
[----:B------:R-:W-:-:S03]  /*5950*/  IMAD.MOV.U32 R6, RZ, RZ, 0x1 ;  /* 0x00000001ff067424 */ /* 0x000fc600078e00ff */
[----:B------:R-:W-:Y:S02]  /*5960*/  SEL R9, R4, R7, !P0 ;  /* 0x0000000704097207 */ /* 0x000fe40004000000 */
[----:B------:R-:W-:-:S07]  /*5970*/  SEL R7, R7, R4, !P0 ;  /* 0x0000000407077207 */ /* 0x000fce0004000000 */
.L_x_49:
[----:B------:R-:W-:-:S08]  /*5980*/  NOP ;  /* 0x0000000000007918 */ /* 0x000fd00000000000 */
[----:B------:R-:W0:-:S00]  /*5990*/  USETMAXREG.DEALLOC.CTAPOOL 0x28 ;  /* 0x00000028000079c8 */ /* 0x000e0000080e0500 */
[----:B0-----:R-:W-:-:S13]  /*59a0*/  ISETP.NE.AND P0, PT, R0, RZ, PT ;  /* 0x000000ff0000720c */ /* 0x001fda0003f05270 */
[----:B------:R-:W-:Y:S05]  /*59b0*/  @P0 EXIT ;  /* 0x000000000000094d */ /* 0x000fea0003800000 */
[----:B------:R-:W-:Y:S01]  /*59c0*/  LOP3.LUT P0, RZ, R6, 0xff, RZ, 0xc0, !PT ;  /* 0x000000ff06ff7812 */ /* 0x000fe2000780c0ff */
[----:B------:R-:W-:Y:S02]  /*59d0*/  IMAD.MOV.U32 R3, RZ, RZ, 0x1 ;  /* 0x00000001ff037424 */ /* 0x000fe400078e00ff */
[----:B------:R-:W-:-:S10]  /*59e0*/  IMAD.MOV.U32 R0, RZ, RZ, RZ ;  /* 0x000000ffff007224 */ /* 0x000fd400078e00ff */
[----:B------:R-:W-:Y:S05]  /*59f0*/  @!P0 BRA `(.L_x_52) ;  /* 0x0000000c00348947 */ /* 0x000fea0003800000 */
[----:B------:R-:W0:Y:S01]  /*5a00*/  LDC R0, c[0x0][0x28c] ;  /* 0x0000a300ff007b82 */ /* 0x000e220000000800 */
[----:B------:R-:W-:Y:S01]  /*5a10*/  ULDC UR5, c[0x0][0x600] ;  /* 0x0001800000057ab9 */ /* 0x000fe20000000800 */
[----:B------:R-:W-:Y:S01]  /*5a20*/  ULDC UR4, c[0x0][0xc] ;  /* 0x0000030000047ab9 */ /* 0x000fe20000000800 */
[----:B------:R-:W-:Y:S01]  /*5a30*/  UIADD3 UR16, UR5, -0x1, URZ ;  /* 0xffffffff05107890 */ /* 0x000fe2000fffe03f */
[C---:B------:R-:W-:Y:S01]  /*5a40*/  LOP3.LUT P2, RZ, R18.reuse, 0x7f, RZ, 0xc0, !PT ;  /* 0x0000007f12ff7812 */ /* 0x040fe2000784c0ff */
[----:B------:R-:W-:Y:S01]  /*5a50*/  ULDC UR6, c[0x0][0x658] ;  /* 0x0001960000067ab9 */ /* 0x000fe20000000800 */
[----:B------:R-:W-:Y:S01]  /*5a60*/  ULDC UR5, c[0x0][0x10] ;  /* 0x0000040000057ab9 */ /* 0x000fe20000000800 */
[----:B------:R-:W-:Y:S01]  /*5a70*/  UMOV UR7, 0xffffffff ;  /* 0xffffffff00077882 */ /* 0x000fe20000000000 */
[----:B------:R-:W-:Y:S01]  /*5a80*/  UMOV UR8, 0x1 ;  /* 0x0000000100087882 */ /* 0x000fe20000000000 */
[----:B------:R-:W-:Y:S01]  /*5a90*/  UIMAD.WIDE.U32 UR4, UR4, UR5, URZ ;  /* 0x00000005040472a5 */ /* 0x000fe2000f8e003f */
[----:B------:R-:W-:Y:S01]  /*5aa0*/  LOP3.LUT P0, RZ, R18, 0x1f, RZ, 0xc0, !PT ;  /* 0x0000001f12ff7812 */ /* 0x000fe2000780c0ff */
[----:B------:R-:W-:Y:S01]  /*5ab0*/  USHF.L.U32 UR7, UR7, UR6, URZ ;  /* 0x0000000607077299 */ /* 0x000fe2000800063f */
[----:B------:R-:W-:Y:S01]  /*5ac0*/  BSSY B0, `(.L_x_52) ;  /* 0x00000c0000007945 */ /* 0x000fe20003800000 */
[----:B------:R-:W-:Y:S01]  /*5ad0*/  USHF.L.U32 UR18, UR8, UR6, URZ ;  /* 0x0000000608127299 */ /* 0x000fe2000800063f */
[----:B------:R-:W-:Y:S01]  /*5ae0*/  IMAD.MOV.U32 R11, RZ, RZ, 0x1 ;  /* 0x00000001ff0b7424 */ /* 0x000fe200078e00ff */
[----:B------:R-:W-:Y:S01]  /*5af0*/  LOP3.LUT R18, R19, 0x2, RZ, 0xfc, !PT ;  /* 0x0000000213127812 */ /* 0x000fe200078efcff */
[----:B------:R-:W-:Y:S01]  /*5b00*/  ULDC UR6, c[0x0][0x14] ;  /* 0x0000050000067ab9 */ /* 0x000fe20000000800 */
[----:B------:R-:W-:Y:S01]  /*5b10*/  PLOP3.LUT P0, PT, P0, P2, PT, 0x8a, 0x0 ;  /* 0x000000000000781c */ /* 0x000fe20000705172 */
[----:B------:R-:W-:-:S02]  /*5b20*/  UIMAD.WIDE.U32 UR20, UR4, UR6, URZ ;  /* 0x00000006041472a5 */ /* 0x000fc4000f8e003f */
[----:B------:R-:W-:Y:S02]  /*5b30*/  UIMAD UR13, UR5, UR6, URZ ;  /* 0x00000006050d72a4 */ /* 0x000fe4000f8e023f */
[----:B------:R-:W-:Y:S01]  /*5b40*/  ULOP3.LUT UR17, URZ, UR7, URZ, 0x33, !UPT ;  /* 0x000000073f117292 */ /* 0x000fe2000f8e333f */
[----:B0-----:R-:W-:Y:S01]  /*5b50*/  VIADD R0, R0, 0x7f ;  /* 0x0000007f00007836 */ /* 0x001fe20000000000 */
[----:B------:R-:W-:Y:S01]  /*5b60*/  UIADD3 UR13, UR21, UR13, URZ ;  /* 0x0000000d150d7290 */ /* 0x000fe2000fffe03f */
[----:B------:R-:W-:-:S03]  /*5b70*/  ULDC.64 UR22, c[0x0][0x198] ;  /* 0x0000660000167ab9 */ /* 0x000fc60000000a00 */
[----:B------:R-:W-:-:S04]  /*5b80*/  SHF.R.S32.HI R3, RZ, 0x1f, R0 ;  /* 0x0000001fff037819 */ /* 0x000fc80000011400 */
[----:B------:R-:W-:Y:S01]  /*5b90*/  LEA.HI R3, R3, R0, RZ, 0x7 ;  /* 0x0000000003037211 */ /* 0x000fe200078f38ff */
[----:B------:R-:W-:-:S03]  /*5ba0*/  IMAD.MOV.U32 R0, RZ, RZ, RZ ;  /* 0x000000ffff007224 */ /* 0x000fc600078e00ff */
[----:B------:R-:W-:Y:S01]  /*5bb0*/  SHF.R.S32.HI R13, RZ, 0x7, R3 ;  /* 0x00000007ff0d7819 */ /* 0x000fe20000011403 */
[----:B------:R-:W-:-:S04]  /*5bc0*/  IMAD.MOV.U32 R3, RZ, RZ, 0x1 ;  /* 0x00000001ff037424 */ /* 0x000fc800078e00ff */
[----:B------:R-:W-:-:S07]  /*5bd0*/  VIADD R10, R13, 0x1 ;  /* 0x000000010d0a7836 */ /* 0x000fce0000000000 */
.L_x_64:
[----:B------:R-:W-:-:S03]  /*5be0*/  UMOV UR4, 0xffffffff ;  /* 0xffffffff00047882 */ /* 0x000fc60000000000 */
[----:B------:R-:W-:Y:S05]  /*5bf0*/  BRA.DIV UR4, `(.L_x_53) ;  /* 0x0000000e049c7947 */ /* 0x000fea000b800000 */
[----:B------:R-:W-:-:S13]  /*5c00*/  ELECT P6, URZ, PT ;  /* 0x00000000003f782f */ /* 0x000fda00038c0000 */
.L_x_75:
[----:B------:R-:W0:Y:S01]  /*5c10*/  LDC R4, c[0x0][0x28c] ;  /* 0x0000a300ff047b82 */ /* 0x000e220000000800 */
[----:B------:R-:W-:Y:S01]  /*5c20*/  BSSY B1, `(.L_x_54) ;  /* 0x0000037000017945 */ /* 0x000fe20003800000 */
[----:B0-----:R-:W-:-:S13]  /*5c30*/  ISETP.LT.OR P6, PT, R4, 0x1, !P6 ;  /* 0x000000010400780c */ /* 0x001fda00077c1670 */
[----:B------:R-:W-:Y:S05]  /*5c40*/  @P6 BRA `(.L_x_55) ;  /* 0x0000000000d06947 */ /* 0x000fea0003800000 */
[----:B------:R-:W-:Y:S02]  /*5c50*/  IMAD.SHL.U32 R14, R9, 0x20, RZ ;  /* 0x00000020090e7824 */ /* 0x000fe400078e00ff */
[----:B------:R-:W-:Y:S02]  /*5c60*/  IMAD R15, R7, 0x180, RZ ;  /* 0x00000180070f7824 */ /* 0x000fe400078e02ff */
[----:B------:R-:W-:Y:S02]  /*5c70*/  IMAD.MOV.U32 R20, RZ, RZ, RZ ;  /* 0x000000ffff147224 */ /* 0x000fe400078e00ff */
[----:B------:R-:W-:Y:S02]  /*5c80*/  IMAD.MOV.U32 R4, RZ, RZ, R10 ;  /* 0x000000ffff047224 */ /* 0x000fe400078e000a */
[----:B------:R-:W-:Y:S02]  /*5c90*/  IMAD.MOV.U32 R5, RZ, RZ, R3 ;  /* 0x000000ffff057224 */ /* 0x000fe400078e0003 */
[----:B------:R-:W-:-:S07]  /*5ca0*/  IMAD.MOV.U32 R6, RZ, RZ, R0 ;  /* 0x000000ffff067224 */ /* 0x000fce00078e0000 */
.L_x_59:
[----:B------:R-:W0:Y:S01]  /*5cb0*/  S2R R12, SR_CgaCtaId ;  /* 0x00000000000c7919 */ /* 0x000e220000008800 */
[----:B------:R-:W-:Y:S01]  /*5cc0*/  MOV R7, 0x400 ;  /* 0x0000040000077802 */ /* 0x000fe20000000f00 */
[----:B------:R-:W1:Y:S03]  /*5cd0*/  @!P2 LDC R9, c[0x0][0x500] ;  /* 0x00014000ff09ab82 */ /* 0x000e660000000800 */
[----:B0-----:R-:W-:Y:S02]  /*5ce0*/  LEA R21, R12, R7, 0x18 ;  /* 0x000000070c157211 */ /* 0x001fe400078ec0ff */
[----:B------:R-:W-:-:S03]  /*5cf0*/  SHF.L.U32 R7, R5, 0x1f, RZ ;  /* 0x0000001f05077819 */ /* 0x000fc600000006ff */
[----:B------:R-:W-:-:S04]  /*5d00*/  IMAD R12, R6, 0x8, R21 ;  /* 0x00000008060c7824 */ /* 0x000fc800078e0215 */
[----:B------:R-:W0:Y:S02]  /*5d10*/  SYNCS.PHASECHK.TRANS64.TRYWAIT P1, [R12+URZ+0x20], R7 ;  /* 0x000020070c0075a7 */ /* 0x000e24000802017f */
[----:B01----:R-:W-:Y:S05]  /*5d20*/  @!P1 BRA `(.L_x_56) ;  /* 0x0000000c00709947 */ /* 0x003fea0003800000 */
.L_x_76:
[----:B0-----:R-:W-:Y:S01]  /*5d30*/  PRMT R7, R18, 0x9910, RZ ;  /* 0x0000991012077816 */ /* 0x001fe200000000ff */
[----:B------:R0:W-:Y:S03]  /*5d40*/  @!P2 SYNCS.ARRIVE.TRANS64 RZ, [R12+URZ], R9 ;  /* 0x000000090cffa9a7 */ /* 0x0001e6000800003f */
[----:B------:R-:W-:-:S13]  /*5d50*/  ISETP.NE.AND P1, PT, R7, 0x2, PT ;  /* 0x000000020700780c */ /* 0x000fda0003f25270 */
[----:B0-----:R-:W-:Y:S05]  /*5d60*/  @P1 BRA `(.L_x_57) ;  /* 0x0000000000041947 */ /* 0x001fea0003800000 */
[----:B------:R-:W-:Y:S01]  /*5d70*/  BPT.TRAP 0x1 ;  /* 0x000000040000795c */ /* 0x000fe20000300000 */
.L_x_57:
[----:B------:R-:W-:Y:S05]  /*5d80*/  @P0 BRA `(.L_x_58) ;  /* 0x0000000000040947 */ /* 0x000fea0003800000 */
[----:B------:R-:W-:Y:S01]  /*5d90*/  BPT.TRAP 0x1 ;  /* 0x000000040000795c */ /* 0x000fe20000300000 */
.L_x_58:
[--C-:B------:R-:W-:Y:S01]  /*5da0*/  IMAD R7, R6, 0xc000, R21.reuse ;  /* 0x0000c00006077824 */ /* 0x100fe200078e0215 */
[----:B------:R-:W-:Y:S01]  /*5db0*/  R2UR UR9, R12 ;  /* 0x000000000c0972ca */ /* 0x000fe200000e0000 */
[----:B------:R-:W-:Y:S01]  /*5dc0*/  IMAD R21, R6, 0x1000, R21 ;  /* 0x0000100006157824 */ /* 0x000fe200078e0215 */
[----:B------:R-:W-:Y:S01]  /*5dd0*/  UIADD3 UR4, UP0, UR22, 0xf0, URZ ;  /* 0x000000f016047890 */ /* 0x000fe2000ff1e03f */
[----:B------:R-:W-:Y:S01]  /*5de0*/  VIADD R4, R4, 0xffffffff ;  /* 0xffffffff04047836 */ /* 0x000fe20000000000 */
[----:B------:R-:W-:Y:S01]  /*5df0*/  R2UR UR5, R7 ;  /* 0x00000000070572ca */ /* 0x000fe200000e0000 */
[----:B------:R-:W-:Y:S01]  /*5e00*/  UIADD3 UR24, UP1, UR22, 0x1f0, URZ ;  /* 0x000001f016187890 */ /* 0x000fe2000ff3e03f */
[----:B------:R-:W-:Y:S01]  /*5e10*/  R2UR UR8, R21 ;  /* 0x00000000150872ca */ /* 0x000fe200000e0000 */
[----:B------:R-:W-:Y:S01]  /*5e20*/  VIADD R6, R6, 0x1 ;  /* 0x0000000106067836 */ /* 0x000fe20000000000 */
[----:B------:R-:W-:Y:S01]  /*5e30*/  R2UR UR11, R15 ;  /* 0x000000000f0b72ca */ /* 0x000fe200000e0000 */
[----:B------:R-:W-:Y:S01]  /*5e40*/  UIADD3.X UR25, URZ, UR23, URZ, UP1, !UPT ;  /* 0x000000173f197290 */ /* 0x000fe20008ffe43f */
[----:B------:R-:W-:Y:S01]  /*5e50*/  R2UR UR10, R20 ;  /* 0x00000000140a72ca */ /* 0x000fe200000e0000 */
[----:B------:R-:W-:Y:S01]  /*5e60*/  UMOV UR6, 0x0 ;  /* 0x0000000000067882 */ /* 0x000fe20000000000 */
[----:B------:R-:W-:Y:S01]  /*5e70*/  R2UR UR12, R8 ;  /* 0x00000000080c72ca */ /* 0x000fe200000e0000 */
[----:B------:R-:W-:Y:S01]  /*5e80*/  UMOV UR7, 0x10000000 ;  /* 0x1000000000077882 */ /* 0x000fe20000000000 */
[----:B------:R-:W-:Y:S01]  /*5e90*/  R2UR UR19, R14 ;  /* 0x000000000e1372ca */ /* 0x000fe200000e0000 */
[----:B------:R-:W-:Y:S01]  /*5ea0*/  VIADD R20, R20, 0x80 ;  /* 0x0000008014147836 */ /* 0x000fe20000000000 */
[----:B------:R-:W-:Y:S01]  /*5eb0*/  ISETP.GT.AND P3, PT, R4, 0x1, PT ;  /* 0x000000010400780c */ /* 0x000fe20003f64270 */
[----:B------:R-:W-:Y:S01]  /*5ec0*/  UIADD3 UR14, UR5, 0x100, URZ ;  /* 0x00000100050e7890 */ /* 0x000fe2000fffe03f */
[----:B------:R-:W-:Y:S01]  /*5ed0*/  ISETP.NE.AND P1, PT, R6, 0x4, PT ;  /* 0x000000040600780c */ /* 0x000fe20003f25270 */
[----:B------:R-:W-:-:S02]  /*5ee0*/  UIADD3.X UR5, URZ, UR23, URZ, UP0, !UPT ;  /* 0x000000173f057290 */ /* 0x000fc400087fe43f */
[----:B------:R-:W-:Y:S01]  /*5ef0*/  UIADD3 UR15, UR8, 0x30100, URZ ;  /* 0x00030100080f7890 */ /* 0x000fe2000fffe03f */
[----:B------:R-:W-:Y:S02]  /*5f00*/  SEL R12, RZ, 0x1, P1 ;  /* 0x00000001ff0c7807 */ /* 0x000fe40000800000 */
[----:B------:R-:W-:Y:S01]  /*5f10*/  UMOV UR8, UR14 ;  /* 0x0000000e00087c82 */ /* 0x000fe20008000000 */
[----:B------:R-:W-:Y:S02]  /*5f20*/  SEL R6, R6, RZ, P1 ;  /* 0x000000ff06067207 */ /* 0x000fe40000800000 */
[----:B------:R-:W-:Y:S01]  /*5f30*/  LOP3.LUT R5, R5, R12, RZ, 0x3c, !PT ;  /* 0x0000000c05057212 */ /* 0x000fe200078e3cff */
[----:B------:R0:W-:Y:S02]  /*5f40*/  UTMALDG.3D [UR8], [UR4], desc[UR6] ;  /* 0x00000608040075b4 */ /* 0x0001e40008011000 */
[----:B0-----:R-:W-:Y:S01]  /*5f50*/  UMOV UR8, UR15 ;  /* 0x0000000f00087c82 */ /* 0x001fe20008000000 */
[----:B------:R-:W-:-:S02]  /*5f60*/  UMOV UR11, UR19 ;  /* 0x00000013000b7c82 */ /* 0x000fc40008000000 */
[----:B------:R0:W-:Y:S02]  /*5f70*/  UTMALDG.3D [UR8], [UR24], desc[UR6] ;  /* 0x00000608180075b4 */ /* 0x0001e40008011000 */
[----:B0-----:R-:W-:Y:S05]  /*5f80*/  @P3 BRA `(.L_x_59) ;  /* 0xfffffffc00483947 */ /* 0x001fea000383ffff */
.L_x_55:
[----:B------:R-:W-:Y:S05]  /*5f90*/  BSYNC B1 ;  /* 0x0000000000017941 */ /* 0x000fea0003800000 */
.L_x_54:
[----:B------:R-:W-:Y:S01]  /*5fa0*/  LOP3.LUT P3, RZ, R11, 0xff, RZ, 0xc0, !PT ;  /* 0x000000ff0bff7812 */ /* 0x000fe2000786c0ff */
[----:B------:R-:W-:Y:S01]  /*5fb0*/  IMAD.IADD R0, R13, 0x1, R0 ;  /* 0x000000010d007824 */ /* 0x000fe200078e0200 */
[----:B------:R-:W-:Y:S01]  /*5fc0*/  IADD3 R16, P4, R16, UR20, RZ ;  /* 0x0000001410107c10 */ /* 0x000fe2000ff9e0ff */
[----:B------:R-:W-:Y:S01]  /*5fd0*/  ULDC.64 UR4, c[0x0][0x650] ;  /* 0x0001940000047ab9 */ /* 0x000fe20000000a00 */
[----:B------:R-:W-:Y:S01]  /*5fe0*/  BSSY B1, `(.L_x_60) ;  /* 0x000006b000017945 */ /* 0x000fe20003800000 */
[----:B------:R-:W-:Y:S01]  /*5ff0*/  IMAD.MOV.U32 R7, RZ, RZ, -0x1 ;  /* 0xffffffffff077424 */ /* 0x000fe200078e00ff */
[----:B------:R-:W-:Y:S01]  /*6000*/  SHF.R.U32.HI R4, RZ, 0x2, R0 ;  /* 0x00000002ff047819 */ /* 0x000fe20000011600 */
[----:B------:R-:W-:Y:S01]  /*6010*/  IMAD.MOV.U32 R9, RZ, RZ, -0x1 ;  /* 0xffffffffff097424 */ /* 0x000fe200078e00ff */
[----:B------:R-:W-:Y:S01]  /*6020*/  ISETP.GT.U32.AND P1, PT, R0, 0x3, PT ;  /* 0x000000030000780c */ /* 0x000fe20003f24070 */
[----:B------:R-:W-:Y:S01]  /*6030*/  IMAD.MOV.U32 R8, RZ, RZ, -0x1 ;  /* 0xffffffffff087424 */ /* 0x000fe200078e00ff */
[----:B------:R-:W-:-:S02]  /*6040*/  LOP3.LUT R4, R4, 0x1, RZ, 0xc0, !PT ;  /* 0x0000000104047812 */ /* 0x000fc400078ec0ff */
[----:B------:R-:W-:Y:S01]  /*6050*/  ISETP.LT.U32.AND P1, PT, R13, 0x4, P1 ;  /* 0x000000040d00780c */ /* 0x000fe20000f21070 */
[----:B------:R-:W0:Y:S01]  /*6060*/  @P3 S2R R6, SR_CgaCtaId ;  /* 0x0000000000063919 */ /* 0x000e220000008800 */
[----:B------:R-:W-:Y:S02]  /*6070*/  @P3 MOV R5, 0x400 ;  /* 0x0000040000053802 */ /* 0x000fe40000000f00 */
[----:B------:R-:W-:Y:S02]  /*6080*/  IADD3.X R17, R17, UR13, RZ, P4, !PT ;  /* 0x0000000d11117c10 */ /* 0x000fe4000a7fe4ff */
[----:B------:R-:W-:Y:S02]  /*6090*/  ISETP.GE.U32.AND P4, PT, R16, UR4, PT ;  /* 0x0000000410007c0c */ /* 0x000fe4000bf86070 */
[----:B------:R-:W-:Y:S02]  /*60a0*/  LOP3.LUT R0, R0, 0x3, RZ, 0xc0, !PT ;  /* 0x0000000300007812 */ /* 0x000fe400078ec0ff */
[----:B------:R-:W-:-:S02]  /*60b0*/  PRMT R11, RZ, 0x7610, R11 ;  /* 0x00007610ff0b7816 */ /* 0x000fc4000000000b */
[----:B0-----:R-:W-:-:S04]  /*60c0*/  @P3 LEA R5, R6, R5, 0x18 ;  /* 0x0000000506053211 */ /* 0x001fc800078ec0ff */
[----:B------:R0:W-:Y:S01]  /*60d0*/  @P3 SYNCS.ARRIVE.TRANS64.A1T0 RZ, [R5+URZ+0x58], RZ ;  /* 0x000058ff05ff39a7 */ /* 0x0001e2000810003f */
[----:B------:R-:W-:Y:S02]  /*60e0*/  ISETP.NE.U32.AND P3, PT, R4, 0x1, PT ;  /* 0x000000010400780c */ /* 0x000fe40003f65070 */
[----:B------:R-:W-:Y:S02]  /*60f0*/  SEL R4, RZ, 0x1, !P1 ;  /* 0x00000001ff047807 */ /* 0x000fe40004800000 */
[----:B------:R-:W-:Y:S02]  /*6100*/  ISETP.GE.U32.AND.EX P1, PT, R17, UR5, PT, P4 ;  /* 0x0000000511007c0c */ /* 0x000fe4000bf26140 */
[----:B------:R-:W-:-:S04]  /*6110*/  ISETP.GT.U32.AND P3, PT, R13, 0x3, !P3 ;  /* 0x000000030d00780c */ /* 0x000fc80005f64070 */
[----:B0-----:R-:W-:-:S04]  /*6120*/  SEL R5, RZ, 0x1, !P3 ;  /* 0x00000001ff057807 */ /* 0x001fc80005800000 */
[--C-:B------:R-:W-:Y:S02]  /*6130*/  LOP3.LUT R3, R5, R3, R4.reuse, 0x96, !PT ;  /* 0x0000000305037212 */ /* 0x100fe400078e9604 */
[----:B------:R-:W-:Y:S01]  /*6140*/  PRMT R4, RZ, 0x7610, R4 ;  /* 0x00007610ff047816 */ /* 0x000fe20000000004 */
[----:B------:R-:W-:Y:S06]  /*6150*/  @P1 BRA `(.L_x_61) ;  /* 0x00000004004c1947 */ /* 0x000fec0003800000 */
[----:B------:R-:W-:Y:S01]  /*6160*/  ULDC.64 UR4, c[0x0][0x628] ;  /* 0x00018a0000047ab9 */ /* 0x000fe20000000a00 */
[----:B------:R-:W0:Y:S01]  /*6170*/  S2R R14, SR_CTAID.X ;  /* 0x00000000000e7919 */ /* 0x000e220000002500 */
[----:B------:R-:W-:Y:S01]  /*6180*/  ISETP.NE.U32.AND P1, PT, RZ, UR4, PT ;  /* 0x00000004ff007c0c */ /* 0x000fe2000bf25070 */
[----:B------:R-:W-:Y:S01]  /*6190*/  ULDC UR7, c[0x0][0x630] ;  /* 0x00018c0000077ab9 */ /* 0x000fe20000000800 */
[----:B------:R-:W-:Y:S01]  /*61a0*/  IMAD.MOV.U32 R4, RZ, RZ, R16 ;  /* 0x000000ffff047224 */ /* 0x000fe200078e0010 */
[----:B------:R-:W1:Y:S01]  /*61b0*/  S2R R12, SR_CTAID.Y ;  /* 0x00000000000c7919 */ /* 0x000e620000002600 */
[----:B------:R-:W-:Y:S01]  /*61c0*/  ISETP.NE.AND.EX P1, PT, RZ, UR5, PT, P1 ;  /* 0x00000005ff007c0c */ /* 0x000fe2000bf25310 */
[----:B------:R-:W-:-:S12]  /*61d0*/  IMAD.MOV.U32 R5, RZ, RZ, R17 ;  /* 0x000000ffff057224 */ /* 0x000fd800078e0011 */
[----:B------:R-:W-:Y:S05]  /*61e0*/  @!P1 BRA `(.L_x_62) ;  /* 0x0000000000289947 */ /* 0x000fea0003800000 */
[----:B------:R-:W-:Y:S02]  /*61f0*/  ULDC UR6, c[0x0][0x634] ;  /* 0x00018d0000067ab9 */ /* 0x000fe40000000800 */
[----:B------:R-:W-:-:S05]  /*6200*/  IADD3 R9, P1, R16, UR6, RZ ;  /* 0x0000000610097c10 */ /* 0x000fca000ff3e0ff */
[----:B------:R-:W-:-:S04]  /*6210*/  IMAD.X R15, RZ, RZ, R17, P1 ;  /* 0x000000ffff0f7224 */ /* 0x000fc800008e0611 */
[----:B------:R-:W-:-:S04]  /*6220*/  IMAD.WIDE.U32 R6, R15, UR4, RZ ;  /* 0x000000040f067c25 */ /* 0x000fc8000f8e00ff */
[----:B------:R-:W-:-:S04]  /*6230*/  IMAD.WIDE.U32 R6, P1, R9, UR5, R6 ;  /* 0x0000000509067c25 */ /* 0x000fc8000f820006 */
[----:B------:R-:W-:-:S04]  /*6240*/  IMAD.WIDE.U32 R8, R9, UR4, RZ ;  /* 0x0000000409087c25 */ /* 0x000fc8000f8e00ff */
[----:B------:R-:W-:Y:S01]  /*6250*/  IMAD.X R5, RZ, RZ, RZ, P1 ;  /* 0x000000ffff057224 */ /* 0x000fe200008e06ff */
[----:B------:R-:W-:Y:S01]  /*6260*/  IADD3 RZ, P1, R9, R6, RZ ;  /* 0x0000000609ff7210 */ /* 0x000fe20007f3e0ff */
[----:B------:R-:W-:-:S04]  /*6270*/  IMAD.MOV.U32 R4, RZ, RZ, R7 ;  /* 0x000000ffff047224 */ /* 0x000fc800078e0007 */
[----:B------:R-:W-:-:S08]  /*6280*/  IMAD.WIDE.U32.X R4, R15, UR5, R4, P1 ;  /* 0x000000050f047c25 */ /* 0x000fd000088e0404 */
.L_x_62:
[--C-:B------:R-:W-:Y:S01]  /*6290*/  SHF.R.U64 R8, R4, UR7, R5.reuse ;  /* 0x0000000704087c19 */ /* 0x100fe20008001205 */
[----:B------:R-:W-:Y:S01]  /*62a0*/  ULDC.64 UR4, c[0x0][0x620] ;  /* 0x0001880000047ab9 */ /* 0x000fe20000000a00 */
[----:B------:R-:W-:Y:S01]  /*62b0*/  SHF.R.U32.HI R4, RZ, UR7, R5 ;  /* 0x00000007ff047c19 */ /* 0x000fe20008011605 */
[----:B------:R-:W2:Y:S01]  /*62c0*/  LDC R25, c[0x0][0x144] ;  /* 0x00005100ff197b82 */ /* 0x000ea20000000800 */
[----:B------:R-:W-:Y:S01]  /*62d0*/  IADD3 R7, P1, RZ, -R8, RZ ;  /* 0x80000008ff077210 */ /* 0x000fe20007f3e0ff */
[----:B------:R-:W-:Y:S01]  /*62e0*/  ULDC.64 UR8, c[0x0][0x640] ;  /* 0x0001900000087ab9 */ /* 0x000fe20000000a00 */
[----:B0-----:R-:W-:Y:S01]  /*62f0*/  I2FP.F32.U32 R9, R14 ;  /* 0x0000000e00097245 */ /* 0x001fe20000201000 */
[----:B------:R-:W-:Y:S02]  /*6300*/  ULDC UR6, c[0x0][0x608] ;  /* 0x0001820000067ab9 */ /* 0x000fe40000000800 */
[----:B------:R-:W-:Y:S01]  /*6310*/  IMAD.X R4, RZ, RZ, ~R4, P1 ;  /* 0x000000ffff047224 */ /* 0x000fe200008e0e04 */
[----:B------:R-:W-:Y:S01]  /*6320*/  ISETP.NE.U32.AND P1, PT, RZ, UR8, PT ;  /* 0x00000008ff007c0c */ /* 0x000fe2000bf25070 */
[----:B------:R-:W0:Y:S02]  /*6330*/  LDC R21, c[0x0][0x148] ;  /* 0x00005200ff157b82 */ /* 0x000e240000000800 */
[----:B------:R-:W-:Y:S01]  /*6340*/  IMAD R6, R4, UR4, RZ ;  /* 0x0000000404067c24 */ /* 0x000fe2000f8e02ff */
[----:B------:R-:W-:Y:S01]  /*6350*/  ISETP.NE.AND.EX P1, PT, RZ, UR9, PT, P1 ;  /* 0x00000009ff007c0c */ /* 0x000fe2000bf25310 */
[----:B------:R-:W-:Y:S01]  /*6360*/  IMAD.WIDE.U32 R4, R7, UR4, R16 ;  /* 0x0000000407047c25 */ /* 0x000fe2000f8e0010 */
[----:B------:R-:W-:-:S03]  /*6370*/  ULDC UR4, c[0x0][0x150] ;  /* 0x0000540000047ab9 */ /* 0x000fc60000000800 */
[----:B------:R-:W-:Y:S02]  /*6380*/  IMAD R7, R7, UR5, R6 ;  /* 0x0000000507077c24 */ /* 0x000fe4000f8e0206 */
[----:B------:R-:W-:Y:S01]  /*6390*/  FMUL R6, R9, UR4 ;  /* 0x0000000409067c20 */ /* 0x000fe20008400000 */
[----:B------:R-:W-:Y:S01]  /*63a0*/  ULDC UR4, c[0x0][0x618] ;  /* 0x0001860000047ab9 */ /* 0x000fe20000000800 */
[----:B------:R-:W-:Y:S01]  /*63b0*/  ULDC UR5, c[0x0][0x154] ;  /* 0x0000550000057ab9 */ /* 0x000fe20000000800 */
[----:B------:R-:W-:-:S03]  /*63c0*/  IMAD.IADD R5, R5, 0x1, R7 ;  /* 0x0000000105057824 */ /* 0x000fc600078e0207 */
[----:B------:R-:W3:Y:S02]  /*63d0*/  F2I.U32.TRUNC.NTZ R6, R6 ;  /* 0x0000000600067305 */ /* 0x000ee4000020f000 */
[----:B------:R-:W-:Y:S02]  /*63e0*/  SHF.R.U64 R9, R4, UR4, R5 ;  /* 0x0000000404097c19 */ /* 0x000fe40008001205 */
[----:B-1----:R-:W-:-:S05]  /*63f0*/  I2FP.F32.U32 R4, R12 ;  /* 0x0000000c00047245 */ /* 0x002fca0000201000 */
[----:B------:R-:W-:Y:S01]  /*6400*/  FMUL R22, R4, UR5 ;  /* 0x0000000504167c20 */ /* 0x000fe20008400000 */
[----:B------:R-:W-:Y:S01]  /*6410*/  SHF.R.U32.HI R4, RZ, UR4, R5 ;  /* 0x00000004ff047c19 */ /* 0x000fe20008011605 */
[----:B------:R-:W-:-:S03]  /*6420*/  ULDC UR4, c[0x0][0x658] ;  /* 0x0001960000047ab9 */ /* 0x000fc60000000800 */
[--C-:B------:R-:W-:Y:S01]  /*6430*/  SHF.R.U64 R20, R9, UR6, R4.reuse ;  /* 0x0000000609147c19 */ /* 0x100fe20008001204 */
[----:B------:R-:W1:Y:S01]  /*6440*/  F2I.U32.TRUNC.NTZ R22, R22 ;  /* 0x0000001600167305 */ /* 0x000e62000020f000 */
[----:B------:R-:W-:Y:S01]  /*6450*/  SHF.R.U32.HI R5, RZ, UR6, R4 ;  /* 0x00000006ff057c19 */ /* 0x000fe20008011604 */
[----:B---3--:R-:W-:-:S03]  /*6460*/  IMAD.MOV R6, RZ, RZ, -R6 ;  /* 0x000000ffff067224 */ /* 0x008fc600078e0a06 */
[--C-:B------:R-:W-:Y:S01]  /*6470*/  SHF.R.U64 R15, R20, UR4, R5.reuse ;  /* 0x00000004140f7c19 */ /* 0x100fe20008001205 */
[----:B--2---:R-:W-:Y:S01]  /*6480*/  IMAD R14, R25, R6, R14 ;  /* 0x00000006190e7224 */ /* 0x004fe200078e020e */
[----:B------:R-:W-:-:S03]  /*6490*/  SHF.R.U32.HI R23, RZ, UR4, R5 ;  /* 0x00000004ff177c19 */ /* 0x000fc60008011605 */
[----:B------:R-:W-:Y:S02]  /*64a0*/  IMAD.MOV.U32 R4, RZ, RZ, R15 ;  /* 0x000000ffff047224 */ /* 0x000fe400078e000f */
[----:B------:R-:W-:Y:S01]  /*64b0*/  IMAD.MOV.U32 R5, RZ, RZ, R23 ;  /* 0x000000ffff057224 */ /* 0x000fe200078e0017 */
[----:B-1----:R-:W-:Y:S06]  /*64c0*/  @!P1 BRA `(.L_x_63) ;  /* 0x0000000000289947 */ /* 0x002fec0003800000 */
[----:B------:R-:W-:Y:S02]  /*64d0*/  ULDC UR4, c[0x0][0x64c] ;  /* 0x0001930000047ab9 */ /* 0x000fe40000000800 */
[----:B------:R-:W-:-:S05]  /*64e0*/  IADD3 R5, P1, R15, UR4, RZ ;  /* 0x000000040f057c10 */ /* 0x000fca000ff3e0ff */
[----:B------:R-:W-:-:S04]  /*64f0*/  IMAD.X R23, RZ, RZ, R23, P1 ;  /* 0x000000ffff177224 */ /* 0x000fc800008e0617 */
[----:B------:R-:W-:-:S04]  /*6500*/  IMAD.WIDE.U32 R6, R23, UR8, RZ ;  /* 0x0000000817067c25 */ /* 0x000fc8000f8e00ff */
[----:B------:R-:W-:-:S04]  /*6510*/  IMAD.WIDE.U32 R6, P1, R5, UR9, R6 ;  /* 0x0000000905067c25 */ /* 0x000fc8000f820006 */
[----:B------:R-:W-:-:S04]  /*6520*/  IMAD.WIDE.U32 R4, R5, UR8, RZ ;  /* 0x0000000805047c25 */ /* 0x000fc8000f8e00ff */
[----:B------:R-:W-:Y:S01]  /*6530*/  IMAD.MOV.U32 R4, RZ, RZ, R7 ;  /* 0x000000ffff047224 */ /* 0x000fe200078e0007 */
[----:B------:R-:W-:Y:S01]  /*6540*/  IADD3 RZ, P3, R5, R6, RZ ;  /* 0x0000000605ff7210 */ /* 0x000fe20007f7e0ff */
[----:B------:R-:W-:-:S04]  /*6550*/  IMAD.X R5, RZ, RZ, RZ, P1 ;  /* 0x000000ffff057224 */ /* 0x000fc800008e06ff */
[----:B------:R-:W-:-:S08]  /*6560*/  IMAD.WIDE.U32.X R4, R23, UR9, R4, P3 ;  /* 0x0000000917047c25 */ /* 0x000fd000098e0404 */
.L_x_63:
[----:B------:R-:W-:Y:S01]  /*6570*/  ISETP.NE.AND P1, PT, R2, 0x1, PT ;  /* 0x000000010200780c */ /* 0x000fe20003f25270 */
[----:B------:R-:W-:Y:S01]  /*6580*/  ULDC UR4, c[0x0][0x648] ;  /* 0x0001920000047ab9 */ /* 0x000fe20000000800 */
[----:B------:R-:W-:Y:S01]  /*6590*/  LOP3.LUT R20, R20, UR17, RZ, 0xc0, !PT ;  /* 0x0000001114147c12 */ /* 0x000fe2000f8ec0ff */
[----:B------:R-:W-:Y:S01]  /*65a0*/  IMAD.MOV R22, RZ, RZ, -R22 ;  /* 0x000000ffff167224 */ /* 0x000fe200078e0a16 */
[----:B------:R-:W-:Y:S01]  /*65b0*/  SHF.R.U64 R5, R4, UR4, R5 ;  /* 0x0000000404057c19 */ /* 0x000fe20008001205 */
[----:B------:R-:W-:Y:S01]  /*65c0*/  ULDC UR4, c[0x0][0x638] ;  /* 0x00018e0000047ab9 */ /* 0x000fe20000000800 */
[----:B------:R-:W-:Y:S01]  /*65d0*/  LOP3.LUT R6, R9, UR16, RZ, 0xc0, !PT ;  /* 0x0000001009067c12 */ /* 0x000fe2000f8ec0ff */
[----:B------:R-:W-:Y:S02]  /*65e0*/  ULDC UR5, c[0x0][0x610] ;  /* 0x0001840000057ab9 */ /* 0x000fe40000000800 */
[----:B------:R-:W-:Y:S02]  /*65f0*/  IMAD.MOV R4, RZ, RZ, -R5 ;  /* 0x000000ffff047224 */ /* 0x000fe400078e0a05 */
[----:B------:R-:W-:-:S02]  /*6600*/  IMAD R5, R5, UR18, R20 ;  /* 0x0000001205057c24 */ /* 0x000fc4000f8e0214 */
[----:B0-----:R-:W-:Y:S02]  /*6610*/  @P1 IMAD R14, R21, R22, R12 ;  /* 0x00000016150e1224 */ /* 0x001fe400078e020c */
[----:B------:R-:W-:Y:S01]  /*6620*/  IMAD R15, R4, UR4, R15 ;  /* 0x00000004040f7c24 */ /* 0x000fe2000f8e020f */
[----:B------:R-:W-:Y:S01]  /*6630*/  ULDC UR4, c[0x0][0x600] ;  /* 0x0001800000047ab9 */ /* 0x000fe20000000800 */
[----:B------:R-:W-:Y:S02]  /*6640*/  IMAD R14, R5, UR5, R14 ;  /* 0x00000005050e7c24 */ /* 0x000fe4000f8e020e */
[----:B------:R-:W-:Y:S02]  /*6650*/  IMAD R15, R15, UR4, R6 ;  /* 0x000000040f0f7c24 */ /* 0x000fe4000f8e0206 */
[----:B------:R-:W-:-:S03]  /*6660*/  IMAD.MOV.U32 R4, RZ, RZ, 0x1 ;  /* 0x00000001ff047424 */ /* 0x000fc600078e00ff */
[----:B------:R-:W-:Y:S02]  /*6670*/  SEL R9, R15, R14, !P1 ;  /* 0x0000000e0f097207 */ /* 0x000fe40004800000 */
[----:B------:R-:W-:-:S07]  /*6680*/  SEL R7, R14, R15, !P1 ;  /* 0x0000000f0e077207 */ /* 0x000fce0004800000 */
.L_x_61:
[----:B------:R-:W-:Y:S05]  /*6690*/  BSYNC B1 ;  /* 0x0000000000017941 */ /* 0x000fea0003800000 */
.L_x_60:
[----:B------:R-:W-:-:S13]  /*66a0*/  LOP3.LUT P1, RZ, R4, 0xff, RZ, 0xc0, !PT ;  /* 0x000000ff04ff7812 */ /* 0x000fda000782c0ff */
[----:B------:R-:W-:Y:S05]  /*66b0*/  @P1 BRA `(.L_x_64) ;  /* 0xfffffff400481947 */ /* 0x000fea000383ffff */
[----:B------:R-:W-:Y:S05]  /*66c0*/  BSYNC B0 ;  /* 0x0000000000007941 */ /* 0x000fea0003800000 */
.L_x_52:
[----:B------:R-:W-:-:S03]  /*66d0*/  UMOV UR4, 0xffffffff ;  /* 0xffffffff00047882 */ /* 0x000fc60000000000 */
[----:B------:R-:W-:Y:S05]  /*66e0*/  BRA.DIV UR4, `(.L_x_65) ;  /* 0x0000000604147947 */ /* 0x000fea000b800000 */
[----:B------:R-:W-:-:S13]  /*66f0*/  ELECT P6, URZ, PT ;  /* 0x00000000003f782f */ /* 0x000fda00038c0000 */
.L_x_79:
[----:B------:R-:W-:Y:S04]  /*6700*/  BSSY B0, `(.L_x_66) ;  /* 0x000002b000007945 */ /* 0x000fe80003800000 */
[----:B------:R-:W-:Y:S05]  /*6710*/  @!P6 BRA `(.L_x_67) ;  /* 0x0000000000a4e947 */ /* 0x000fea0003800000 */
[----:B------:R-:W-:-:S04]  /*6720*/  LOP3.LUT R19, R19, 0x2, RZ, 0xfc, !PT ;  /* 0x0000000213137812 */ /* 0x000fc800078efcff */
[----:B------:R-:W-:-:S13]  /*6730*/  ISETP.NE.AND P0, PT, R19, 0x3, PT ;  /* 0x000000031300780c */ /* 0x000fda0003f05270 */
[----:B------:R-:W-:Y:S05]  /*6740*/  @!P0 BRA `(.L_x_68) ;  /* 0x0000000000048947 */ /* 0x000fea0003800000 */
[----:B------:R-:W-:Y:S01]  /*6750*/  BPT.TRAP 0x1 ;  /* 0x000000040000795c */ /* 0x000fe20000300000 */
.L_x_68:
[----:B------:R-:W0:Y:S01]  /*6760*/  S2R R5, SR_CgaCtaId ;  /* 0x0000000000057919 */ /* 0x000e220000008800 */
[----:B------:R-:W-:Y:S02]  /*6770*/  MOV R2, 0x400 ;  /* 0x0000040000027802 */ /* 0x000fe40000000f00 */
[----:B------:R-:W-:Y:S02]  /*6780*/  SHF.L.U32 R4, R3, 0x1f, RZ ;  /* 0x0000001f03047819 */ /* 0x000fe400000006ff */
[----:B0-----:R-:W-:-:S05]  /*6790*/  LEA R5, R5, R2, 0x18 ;  /* 0x0000000205057211 */ /* 0x001fca00078ec0ff */
[----:B------:R-:W-:-:S04]  /*67a0*/  VIADD R5, R5, 0x20 ;  /* 0x0000002005057836 */ /* 0x000fc80000000000 */
[C---:B------:R-:W-:Y:S02]  /*67b0*/  IMAD R7, R0.reuse, 0x8, R5 ;  /* 0x0000000800077824 */ /* 0x040fe400078e0205 */
[----:B------:R-:W-:Y:S02]  /*67c0*/  VIADD R0, R0, 0x1 ;  /* 0x0000000100007836 */ /* 0x000fe40000000000 */
[----:B------:R-:W0:Y:S03]  /*67d0*/  SYNCS.PHASECHK.TRANS64.TRYWAIT P0, [R7+URZ], R4 ;  /* 0x00000004070075a7 */ /* 0x000e26000800017f */
[----:B------:R-:W-:-:S04]  /*67e0*/  ISETP.NE.AND P1, PT, R0, 0x4, PT ;  /* 0x000000040000780c */ /* 0x000fc80003f25270 */
[----:B------:R-:W-:Y:S02]  /*67f0*/  SEL R2, RZ, 0x1, P1 ;  /* 0x00000001ff027807 */ /* 0x000fe40000800000 */
[----:B------:R-:W-:Y:S02]  /*6800*/  SEL R0, R0, RZ, P1 ;  /* 0x000000ff00007207 */ /* 0x000fe40000800000 */
[----:B------:R-:W-:-:S03]  /*6810*/  LOP3.LUT R9, R3, R2, RZ, 0x3c, !PT ;  /* 0x0000000203097212 */ /* 0x000fc600078e3cff */
[----:B------:R-:W-:Y:S01]  /*6820*/  IMAD R6, R0, 0x8, R5 ;  /* 0x0000000800067824 */ /* 0x000fe200078e0205 */
[----:B------:R-:W-:Y:S01]  /*6830*/  SHF.L.U32 R3, R9, 0x1f, RZ ;  /* 0x0000001f09037819 */ /* 0x000fe200000006ff */
[----:B0-----:R-:W-:Y:S06]  /*6840*/  @!P0 BRA `(.L_x_69) ;  /* 0x0000000000dc8947 */ /* 0x001fec0003800000 */
.L_x_80:
[----:B------:R-:W1:Y:S01]  /*6850*/  SYNCS.PHASECHK.TRANS64.TRYWAIT P0, [R6+URZ], R3 ;  /* 0x00000003060075a7 */ /* 0x000e62000800017f */
[----:B------:R-:W-:-:S05]  /*6860*/  VIADD R0, R0, 0x1 ;  /* 0x0000000100007836 */ /* 0x000fca0000000000 */
[----:B------:R-:W-:-:S04]  /*6870*/  ISETP.NE.AND P1, PT, R0, 0x4, PT ;  /* 0x000000040000780c */ /* 0x000fc80003f25270 */
[----:B------:R-:W-:Y:S02]  /*6880*/  SEL R2, RZ, 0x1, P1 ;  /* 0x00000001ff027807 */ /* 0x000fe40000800000 */
[----:B------:R-:W-:Y:S02]  /*6890*/  SEL R0, R0, RZ, P1 ;  /* 0x000000ff00007207 */ /* 0x000fe40000800000 */
[----:B------:R-:W-:-:S03]  /*68a0*/  LOP3.LUT R9, R9, R2, RZ, 0x3c, !PT ;  /* 0x0000000209097212 */ /* 0x000fc600078e3cff */
[----:B0-----:R-:W-:Y:S01]  /*68b0*/  IMAD R7, R0, 0x8, R5 ;  /* 0x0000000800077824 */ /* 0x001fe200078e0205 */
[----:B------:R-:W-:Y:S01]  /*68c0*/  SHF.L.U32 R4, R9, 0x1f, RZ ;  /* 0x0000001f09047819 */ /* 0x000fe200000006ff */
[----:B-1----:R-:W-:Y:S06]  /*68d0*/  @!P0 BRA `(.L_x_70) ;  /* 0x0000000000cc8947 */ /* 0x002fec0003800000 */
.L_x_81:
[----:B------:R-:W1:Y:S01]  /*68e0*/  SYNCS.PHASECHK.TRANS64.TRYWAIT P0, [R7+URZ], R4 ;  /* 0x00000004070075a7 */ /* 0x000e62000800017f */
[----:B------:R-:W-:-:S05]  /*68f0*/  VIADD R0, R0, 0x1 ;  /* 0x0000000100007836 */ /* 0x000fca0000000000 */
[----:B------:R-:W-:-:S04]  /*6900*/  ISETP.NE.AND P1, PT, R0, 0x4, PT ;  /* 0x000000040000780c */ /* 0x000fc80003f25270 */
[----:B------:R-:W-:Y:S02]  /*6910*/  SEL R2, RZ, 0x1, P1 ;  /* 0x00000001ff027807 */ /* 0x000fe40000800000 */
[----:B------:R-:W-:Y:S02]  /*6920*/  SEL R0, R0, RZ, P1 ;  /* 0x000000ff00007207 */ /* 0x000fe40000800000 */
[----:B------:R-:W-:Y:S01]  /*6930*/  LOP3.LUT R2, R9, R2, RZ, 0x3c, !PT ;  /* 0x0000000209027212 */ /* 0x000fe200078e3cff */
[----:B-1----:R-:W-:Y:S06]  /*6940*/  @!P0 BRA `(.L_x_71) ;  /* 0x0000000000c48947 */ /* 0x002fec0003800000 */
.L_x_82:
[----:B------:R-:W-:Y:S01]  /*6950*/  IMAD R5, R0, 0x8, R5 ;  /* 0x0000000800057824 */ /* 0x000fe200078e0205 */
[----:B------:R-:W-:-:S07]  /*6960*/  SHF.L.U32 R0, R2, 0x1f, RZ ;  /* 0x0000001f02007819 */ /* 0x000fce00000006ff */
.L_x_72:
[----:B--2---:R2:W3:Y:S02]  /*6970*/  SYNCS.PHASECHK.TRANS64.TRYWAIT P0, [R5+URZ], R0 ;  /* 0x00000000050075a7 */ /* 0x0044e4000800017f */
[----:B---3--:R-:W-:Y:S05]  /*6980*/  @!P0 NANOSLEEP.SYNCS 0x989680 ;  /* 0x009896800000895d */ /* 0x008fea0003900000 */
[----:B------:R-:W3:Y:S02]  /*6990*/  @!P0 SYNCS.PHASECHK.TRANS64 P0, [R5+URZ], R0 ;  /* 0x00000000050085a7 */ /* 0x000ee4000800007f */
[----:B---3--:R-:W-:Y:S05]  /*69a0*/  @!P0 BRA `(.L_x_72) ;  /* 0xfffffffc00f08947 */ /* 0x008fea000383ffff */
.L_x_67:
[----:B------:R-:W-:Y:S05]  /*69b0*/  BSYNC B0 ;  /* 0x0000000000007941 */ /* 0x000fea0003800000 */
.L_x_66:
[----:B------:R-:W-:Y:S05]  /*69c0*/  EXIT ;  /* 0x000000000000794d */ /* 0x000fea0003800000 */
.L_x_17:
[----:B---3--:R3:W4:Y:S02]  /*69d0*/  SYNCS.PHASECHK.TRANS64.TRYWAIT P1, [R3+URZ], R0 ;  /* 0x00000000030075a7 */ /* 0x008724000802017f */
[----:B----4-:R-:W-:Y:S05]  /*69e0*/  @!P1 NANOSLEEP.SYNCS 0x989680 ;  /* 0x009896800000995d */ /* 0x010fea0003900000 */
[----:B------:R-:W4:Y:S02]  /*69f0*/  @!P1 SYNCS.PHASECHK.TRANS64 P1, [R3+URZ], R0 ;  /* 0x00000000030095a7 */ /* 0x000f24000802007f */
[----:B----4-:R-:W-:Y:S05]  /*6a00*/  @!P1 BRA `(.L_x_17) ;  /* 0xfffffffc00f09947 */ /* 0x010fea000383ffff */
[----:B------:R-:W-:Y:S05]  /*6a10*/  BRA `(.L_x_16) ;  /* 0xffffffa800287947 */ /* 0x000fea000383ffff */
.L_x_22:
[----:B-1----:R1:W2:Y:S02]  /*6a20*/  SYNCS.PHASECHK.TRANS64.TRYWAIT P1, [R5+URZ], R4 ;  /* 0x00000004050075a7 */ /* 0x0022a4000802017f */
[----:B--2---:R-:W-:Y:S05]  /*6a30*/  @!P1 NANOSLEEP.SYNCS 0x989680 ;  /* 0x009896800000995d */ /* 0x004fea0003900000 */
[----:B------:R-:W2:Y:S02]  /*6a40*/  @!P1 SYNCS.PHASECHK.TRANS64 P1, [R5+URZ], R4 ;  /* 0x00000004050095a7 */ /* 0x000ea4000802007f */
[----:B--2---:R-:W-:Y:S05]  /*6a50*/  @!P1 BRA `(.L_x_22) ;  /* 0xfffffffc00f09947 */ /* 0x004fea000383ffff */
[----:B------:R-:W-:Y:S05]  /*6a60*/  BRA `(.L_x_21) ;  /* 0xffffffac00d87947 */ /* 0x000fea000383ffff */
.L_x_53:
[----:B------:R-:W-:Y:S01]  /*6a70*/  BSSY B1, `(.L_x_73) ;  /* 0x0000006000017945 */ /* 0x000fe20003800000 */
[----:B------:R-:W-:-:S07]  /*6a80*/  IMAD.MOV.U32 R15, RZ, RZ, -0x1 ;  /* 0xffffffffff0f7424 */ /* 0x000fce00078e00ff */
[----:B------:R-:W-:Y:S05]  /*6a90*/  WARPSYNC.COLLECTIVE R15, `(.L_x_74) ;  /* 0x000000000f0c7348 */ /* 0x000fea0003c00000 */
[----:B------:R-:W-:Y:S02]  /*6aa0*/  ELECT P6, UR62, PT ;  /* 0x00000000003e782f */ /* 0x000fe400038c0000 */
[----:B------:R-:W-:Y:S01]  /*6ab0*/  MOV R14, UR62 ;  /* 0x0000003e000e7c02 */ /* 0x000fe20008000f00 */
[----:B------:R-:W-:Y:S10]  /*6ac0*/  ENDCOLLECTIVE ;  /* 0x000000000000791b */ /* 0x000ff40003800000 */
.L_x_74:
[----:B------:R-:W-:Y:S05]  /*6ad0*/  BSYNC B1 ;  /* 0x0000000000017941 */ /* 0x000fea0003800000 */
.L_x_73:
[----:B------:R-:W-:Y:S05]  /*6ae0*/  BRA `(.L_x_75) ;  /* 0xfffffff000487947 */ /* 0x000fea000383ffff */
.L_x_56:
[----:B0-----:R0:W1:Y:S02]  /*6af0*/  SYNCS.PHASECHK.TRANS64.TRYWAIT P1, [R12+URZ+0x20], R7 ;  /* 0x000020070c0075a7 */ /* 0x001064000802017f */
[----:B-1----:R-:W-:Y:S05]  /*6b00*/  @!P1 NANOSLEEP.SYNCS 0x989680 ;  /* 0x009896800000995d */ /* 0x002fea0003900000 */
[----:B------:R-:W1:Y:S02]  /*6b10*/  @!P1 SYNCS.PHASECHK.TRANS64 P1, [R12+URZ+0x20], R7 ;  /* 0x000020070c0095a7 */ /* 0x000e64000802007f */
[----:B-1----:R-:W-:Y:S05]  /*6b20*/  @!P1 BRA `(.L_x_56) ;  /* 0xfffffffc00f09947 */ /* 0x002fea000383ffff */
[----:B------:R-:W-:Y:S05]  /*6b30*/  BRA `(.L_x_76) ;  /* 0xfffffff0007c7947 */ /* 0x000fea000383ffff */
.L_x_65:
[----:B------:R-:W-:Y:S01]  /*6b40*/  BSSY B0, `(.L_x_77) ;  /* 0x0000006000007945 */ /* 0x000fe20003800000 */
[----:B------:R-:W-:-:S07]  /*6b50*/  IMAD.MOV.U32 R15, RZ, RZ, -0x1 ;  /* 0xffffffffff0f7424 */ /* 0x000fce00078e00ff */
[----:B------:R-:W-:Y:S05]  /*6b60*/  WARPSYNC.COLLECTIVE R15, `(.L_x_78) ;  /* 0x000000000f0c7348 */ /* 0x000fea0003c00000 */
[----:B------:R-:W-:Y:S02]  /*6b70*/  ELECT P6, UR62, PT ;  /* 0x00000000003e782f */ /* 0x000fe400038c0000 */
[----:B------:R-:W-:Y:S01]  /*6b80*/  MOV R14, UR62 ;  /* 0x0000003e000e7c02 */ /* 0x000fe20008000f00 */
[----:B------:R-:W-:Y:S10]  /*6b90*/  ENDCOLLECTIVE ;  /* 0x000000000000791b */ /* 0x000ff40003800000 */
.L_x_78:
[----:B------:R-:W-:Y:S05]  /*6ba0*/  BSYNC B0 ;  /* 0x0000000000007941 */ /* 0x000fea0003800000 */
.L_x_77:
[----:B------:R-:W-:Y:S05]  /*6bb0*/  BRA `(.L_x_79) ;  /* 0xfffffff800d07947 */ /* 0x000fea000383ffff */
.L_x_69:
[----:B0-----:R0:W1:Y:S02]  /*6bc0*/  SYNCS.PHASECHK.TRANS64.TRYWAIT P0, [R7+URZ], R4 ;  /* 0x00000004070075a7 */ /* 0x001064000800017f */
[----:B-1----:R-:W-:Y:S05]  /*6bd0*/  @!P0 NANOSLEEP.SYNCS 0x989680 ;  /* 0x009896800000895d */ /* 0x002fea0003900000 */
[----:B------:R-:W1:Y:S02]  /*6be0*/  @!P0 SYNCS.PHASECHK.TRANS64 P0, [R7+URZ], R4 ;  /* 0x00000004070085a7 */ /* 0x000e64000800007f */
[----:B-1----:R-:W-:Y:S05]  /*6bf0*/  @!P0 BRA `(.L_x_69) ;  /* 0xfffffffc00f08947 */ /* 0x002fea000383ffff */
[----:B------:R-:W-:Y:S05]  /*6c00*/  BRA `(.L_x_80) ;  /* 0xfffffffc00107947 */ /* 0x000fea000383ffff */
.L_x_70:
[----:B0-----:R0:W1:Y:S02]  /*6c10*/  SYNCS.PHASECHK.TRANS64.TRYWAIT P0, [R6+URZ], R3 ;  /* 0x00000003060075a7 */ /* 0x001064000800017f */
[----:B-1----:R-:W-:Y:S05]  /*6c20*/  @!P0 NANOSLEEP.SYNCS 0x989680 ;  /* 0x009896800000895d */ /* 0x002fea0003900000 */
[----:B------:R-:W1:Y:S02]  /*6c30*/  @!P0 SYNCS.PHASECHK.TRANS64 P0, [R6+URZ], R3 ;  /* 0x00000003060085a7 */ /* 0x000e64000800007f */
[----:B-1----:R-:W-:Y:S05]  /*6c40*/  @!P0 BRA `(.L_x_70) ;  /* 0xfffffffc00f08947 */ /* 0x002fea000383ffff */
[----:B------:R-:W-:Y:S05]  /*6c50*/  BRA `(.L_x_81) ;  /* 0xfffffffc00207947 */ /* 0x000fea000383ffff */
.L_x_71:
[----:B-1----:R1:W2:Y:S02]  /*6c60*/  SYNCS.PHASECHK.TRANS64.TRYWAIT P0, [R7+URZ], R4 ;  /* 0x00000004070075a7 */ /* 0x0022a4000800017f */
[----:B--2---:R-:W-:Y:S05]  /*6c70*/  @!P0 NANOSLEEP.SYNCS 0x989680 ;  /* 0x009896800000895d */ /* 0x004fea0003900000 */
[----:B------:R-:W2:Y:S02]  /*6c80*/  @!P0 SYNCS.PHASECHK.TRANS64 P0, [R7+URZ], R4 ;  /* 0x00000004070085a7 */ /* 0x000ea4000800007f */
[----:B--2---:R-:W-:Y:S05]  /*6c90*/  @!P0 BRA `(.L_x_71) ;  /* 0xfffffffc00f08947 */ /* 0x004fea000383ffff */
[----:B------:R-:W-:Y:S05]  /*6ca0*/  BRA `(.L_x_82) ;  /* 0xfffffffc00287947 */ /* 0x000fea000383ffff */
.L_x_83:
[----:B------:R-:W-:-:S00]  /*6cb0*/  BRA `(.L_x_83) ;  /* 0xfffffffc00fc7947 */ /* 0x000fc0000383ffff */
[----:B------:R-:W-:-:S00]  /*6cc0*/  NOP ;  /* 0x0000000000007918 */ /* 0x000fc00000000000 */
        /* <DEDUP_REMOVED lines=11> */
.L_x_84:


//--------------------- .nv.global.init           --------------------------
	.section	.nv.global.init,"aw",@progbits
.nv.global.init:
	.type		$str$22,@object
	.size		$str$22,($str$23 - $str$22)
$str$22:
        /*0000*/ 	.byte	0x6b, 0x5f, 0x74, 0x69, 0x6c, 0x65, 0x5f, 0x63, 0x6f, 0x75, 0x6e, 0x74, 0x20, 0x3e, 0x3d, 0x20
        /*0010*/ 	.byte	0x31, 0x00
	.type		$str$23,@object
	.size		$str$23,(__unnamed_1 - $str$23)
$str$23:
        /*0012*/ 	.byte	0x2f, 0x74, 0x6d, 0x70, 0x2f, 0x63, 0x75, 0x74, 0x6c, 0x61, 0x73, 0x73, 0x5f, 0x73, 0x77, 0x65
        /*0022*/ 	.byte	0x65, 0x70, 0x5f, 0x73, 0x72, 0x63, 0x2f, 0x69, 0x6e, 0x63, 0x6c, 0x75, 0x64, 0x65, 0x2f, 0x63
        /*0032*/ 	.byte	0x75, 0x74, 0x6c, 0x61, 0x73, 0x73, 0x2f, 0x67, 0x65, 0x6d, 0x6d, 0x2f, 0x63, 0x6f, 0x6c, 0x6c
        /*0042*/ 	.byte	0x65, 0x63, 0x74, 0x69, 0x76, 0x65, 0x2f, 0x73, 0x6d, 0x39, 0x30, 0x5f, 0x6d, 0x6d, 0x61, 0x5f
        /*0052*/ 	.byte	0x74, 0x6d, 0x61, 0x5f, 0x67, 0x6d, 0x6d, 0x61, 0x5f, 0x73, 0x73, 0x5f, 0x77, 0x61, 0x72, 0x70
        /*0062*/ 	.byte	0x73, 0x70, 0x65, 0x63, 0x69, 0x61, 0x6c, 0x69, 0x7a, 0x65, 0x64, 0x2e, 0x68, 0x70, 0x70, 0x00
	.type		__unnamed_1,@object
	.size		__unnamed_1,(.L_0 - __unnamed_1)
__unnamed_1:
        /*0072*/ 	.byte	0x76, 0x6f, 0x69, 0x64, 0x20, 0x63, 0x75, 0x74, 0x6c, 0x61, 0x73, 0x73, 0x3a, 0x3a, 0x67, 0x65
        /* <DEDUP_REMOVED lines=172> */
        /*0b42*/ 	.byte	0x5d, 0x00
.L_0:


//--------------------- .nv.shared._ZN7cutlass13device_kernelINS_4gemm6kernel13GemmUniversalIN4cute5tupleIJiiiiEEENS1_10collective13CollectiveMmaINS1_34MainloopSm90TmaGmmaWarpSpecializedILi4ENS5_IJNS4_1CILi1EEESB_SB_EEENS1_35KernelTmaWarpSpecializedCooperativeEEENS5_IJNSA_ILi384EEENSA_ILi32EEENSA_ILi128EEEEEEaNS5_IJlSB_lEEEaSJ_NS4_8TiledMMAINS4_8MMA_AtomIJNS4_4SM904GMMA26MMA_64x32x32_S32S8S8_SS_TNEEEENS4_6LayoutINS5_IJNSA_ILi2EEESB_SB_EEENS5_IJSB_NSA_ILi0EEEST_EEEEENS5_IJNS4_10UnderscoreESW_SW_EEEEENS4_13SM90_TMA_LOADENS4_14ComposedLayoutINS4_7SwizzleILi3ELi4ELi3EEENS4_18smem_ptr_flag_bitsILi8EEENSQ_INS5_IJNSA_ILi8EEESH_EEENS5_IJSH_SB_EEEEEEEvNS4_8identityESZ_S19_vS1A_EENS_8epilogue10collective6detail29Sm90TmaWarpSpecializedAdapterINS1D_15DefaultEpilogueIaSJ_SJ_NS1C_6thread17LinearCombinationIaLi1EiiLNS1H_9ScaleType4KindE0ELNS_15FloatRoundStyleE2EaEENS1_15EpilogueDefaultEEEEEvvEEEEvNT_6ParamsE --------------------------
	.section	.nv.shared._ZN7cutlass13device_kernelINS_4gemm6kernel13GemmUniversalIN4cute5tupleIJiiiiEEENS1_10collective13CollectiveMmaINS1_34MainloopSm90TmaGmmaWarpSpecializedILi4ENS5_IJNS4_1CILi1EEESB_SB_EEENS1_35KernelTmaWarpSpecializedCooperativeEEENS5_IJNSA_ILi384EEENSA_ILi32EEENSA_ILi128EEEEEEaNS5_IJlSB_lEEEaSJ_NS4_8TiledMMAINS4_8MMA_AtomIJNS4_4SM904GMMA26MMA_64x32x32_S32S8S8_SS_TNEEEENS4_6LayoutINS5_IJNSA_ILi2EEESB_SB_EEENS5_IJSB_NSA_ILi0EEEST_EEEEENS5_IJNS4_10UnderscoreESW_SW_EEEEENS4_13SM90_TMA_LOADENS4_14ComposedLayoutINS4_7SwizzleILi3ELi4ELi3EEENS4_18smem_ptr_flag_bitsILi8EEENSQ_INS5_IJNSA_ILi8EEESH_EEENS5_IJSH_SB_EEEEEEEvNS4_8identityESZ_S19_vS1A_EENS_8epilogue10collective6detail29Sm90TmaWarpSpecializedAdapterINS1D_15DefaultEpilogueIaSJ_SJ_NS1C_6thread17LinearCombinationIaLi1EiiLNS1H_9ScaleType4KindE0ELNS_15FloatRoundStyleE2EaEENS1_15EpilogueDefaultEEEEEvvEEEEvNT_6ParamsE,"aw",@nobits
	.sectionflags	@""
	.align	16
	.zero		1024


//--------------------- .nv.shared.reserved.0     --------------------------
	.section	.nv.shared.reserved.0,"aw",@nobits
	.weak		__nv_reservedSMEM_offset_0_alias
	.size		__nv_reservedSMEM_offset_0_alias, 0, 0
	.other		__nv_reservedSMEM_offset_0_alias,@"STO_CUDA_RESERVED_SHARED STV_DEFAULT"
__nv_reservedSMEM_offset_0_alias:
	.zero		0


//--------------------- .nv.global                --------------------------
	.section	.nv.global,"aw",@nobits
.nv.global:
	.type		_ZN39_INTERNAL_58603b56_4_k_cu_3c9010d5_62174cute1_E,@object
	.size		_ZN39_INTERNAL_58603b56_4_k_cu_3c9010d5_62174cute1_E,(_ZN39_INTERNAL_58603b56_4_k_cu_3c9010d5_62174cuda3std3__45__cpo6cbeginE - _ZN39_INTERNAL_58603b56_4_k_cu_3c9010d5_62174cute1_E)
_ZN39_INTERNAL_58603b56_4_k_cu_3c9010d5_62174cute1_E:
	.zero		1
	.type		_ZN39_INTERNAL_58603b56_4_k_cu_3c9010d5_62174cuda3std3__45__cpo6cbeginE,@object
	.size		_ZN39_INTERNAL_58603b56_4_k_cu_3c9010d5_62174cuda3std3__45__cpo6cbeginE,(_ZN39_INTERNAL_58603b56_4_k_cu_3c9010d5_62174cuda3std3__48in_placeE - _ZN39_INTERNAL_58603b56_4_k_cu_3c9010d5_62174cuda3std3__45__cpo6cbeginE)
_ZN39_INTERNAL_58603b56_4_k_cu_3c9010d5_62174cuda3std3__45__cpo6cbeginE:
	.zero		1
	.type		_ZN39_INTERNAL_58603b56_4_k_cu_3c9010d5_62174cuda3std3__48in_placeE,@object
	.size		_ZN39_INTERNAL_58603b56_4_k_cu_3c9010d5_62174cuda3std3__48in_placeE,(_ZN39_INTERNAL_58603b56_4_k_cu_3c9010d5_62174cuda3std6ranges3__45__cpo9iter_moveE - _ZN39_INTERNAL_58603b56_4_k_cu_3c9010d5_62174cuda3std3__48in_placeE)
_ZN39_INTERNAL_58603b56_4_k_cu_3c9010d5_62174cuda3std3__48in_placeE:
	.zero		1
	.type		_ZN39_INTERNAL_58603b56_4_k_cu_3c9010d5_62174cuda3std6ranges3__45__cpo9iter_moveE,@object
	.size		_ZN39_INTERNAL_58603b56_4_k_cu_3c9010d5_62174cuda3std6ranges3__45__cpo9iter_moveE,(_ZN39_INTERNAL_58603b56_4_k_cu_3c9010d5_62174cuda3std3__45__cpo5beginE - _ZN39_INTERNAL_58603b56_4_k_cu_3c9010d5_62174cuda3std6ranges3__45__cpo9iter_moveE)
_ZN39_INTERNAL_58603b56_4_k_cu_3c9010d5_62174cuda3std6ranges3__45__cpo9iter_moveE:
	.zero		1
	.type		_ZN39_INTERNAL_58603b56_4_k_cu_3c9010d5_62174cuda3std3__45__cpo5beginE,@object
	.size		_ZN39_INTERNAL_58603b56_4_k_cu_3c9010d5_62174cuda3std3__45__cpo5beginE,(_ZN39_INTERNAL_58603b56_4_k_cu_3c9010d5_62174cuda3std3__441_GLOBAL__N__58603b56_4_k_cu_3c9010d5_62176ignoreE - _ZN39_INTERNAL_58603b56_4_k_cu_3c9010d5_62174cuda3std3__45__cpo5beginE)
_ZN39_INTERNAL_58603b56_4_k_cu_3c9010d5_62174cuda3std3__45__cpo5beginE:
	.zero		1
	.type		_ZN39_INTERNAL_58603b56_4_k_cu_3c9010d5_62174cuda3std3__441_GLOBAL__N__58603b56_4_k_cu_3c9010d5_62176ignoreE,@object
	.size		_ZN39_INTERNAL_58603b56_4_k_cu_3c9010d5_62174cuda3std3__441_GLOBAL__N__58603b56_4_k_cu_3c9010d5_62176ignoreE,(_ZN39_INTERNAL_58603b56_4_k_cu_3c9010d5_62174cute7productE - _ZN39_INTERNAL_58603b56_4_k_cu_3c9010d5_62174cuda3std3__441_GLOBAL__N__58603b56_4_k_cu_3c9010d5_62176ignoreE)
_ZN39_INTERNAL_58603b56_4_k_cu_3c9010d5_62174cuda3std3__441_GLOBAL__N__58603b56_4_k_cu_3c9010d5_62176ignoreE:
	.zero		1
	.type		_ZN39_INTERNAL_58603b56_4_k_cu_3c9010d5_62174cute7productE,@object
	.size		_ZN39_INTERNAL_58603b56_4_k_cu_3c9010d5_62174cute7productE,(_ZN39_INTERNAL_58603b56_4_k_cu_3c9010d5_62174cuda3std3__45__cpo3endE - _ZN39_INTERNAL_58603b56_4_k_cu_3c9010d5_62174cute7productE)
_ZN39_INTERNAL_58603b56_4_k_cu_3c9010d5_62174cute7productE:
	.zero		1
	.type		_ZN39_INTERNAL_58603b56_4_k_cu_3c9010d5_62174cuda3std3__45__cpo3endE,@object
	.size		_ZN39_INTERNAL_58603b56_4_k_cu_3c9010d5_62174cuda3std3__45__cpo3endE,(_ZN39_INTERNAL_58603b56_4_k_cu_3c9010d5_62174cuda3std3__419piecewise_constructE - _ZN39_INTERNAL_58603b56_4_k_cu_3c9010d5_62174cuda3std3__45__cpo3endE)
_ZN39_INTERNAL_58603b56_4_k_cu_3c9010d5_62174cuda3std3__45__cpo3endE:
	.zero		1
	.type		_ZN39_INTERNAL_58603b56_4_k_cu_3c9010d5_62174cuda3std3__419piecewise_constructE,@object
	.size		_ZN39_INTERNAL_58603b56_4_k_cu_3c9010d5_62174cuda3std3__419piecewise_constructE,(_ZN39_INTERNAL_58603b56_4_k_cu_3c9010d5_62174cuda3std3__45__cpo4cendE - _ZN39_INTERNAL_58603b56_4_k_cu_3c9010d5_62174cuda3std3__419piecewise_constructE)
_ZN39_INTERNAL_58603b56_4_k_cu_3c9010d5_62174cuda3std3__419piecewise_constructE:
	.zero		1
	.type		_ZN39_INTERNAL_58603b56_4_k_cu_3c9010d5_62174cuda3std3__45__cpo4cendE,@object
	.size		_ZN39_INTERNAL_58603b56_4_k_cu_3c9010d5_62174cuda3std3__45__cpo4cendE,(_ZN39_INTERNAL_58603b56_4_k_cu_3c9010d5_62174cuda3std6ranges3__45__cpo4swapE - _ZN39_INTERNAL_58603b56_4_k_cu_3c9010d5_62174cuda3std3__45__cpo4cendE)
_ZN39_INTERNAL_58603b56_4_k_cu_3c9010d5_62174cuda3std3__45__cpo4cendE:
	.zero		1
	.type		_ZN39_INTERNAL_58603b56_4_k_cu_3c9010d5_62174cuda3std6ranges3__45__cpo4swapE,@object
	.size		_ZN39_INTERNAL_58603b56_4_k_cu_3c9010d5_62174cuda3std6ranges3__45__cpo4swapE,(.L_8 - _ZN39_INTERNAL_58603b56_4_k_cu_3c9010d5_62174cuda3std6ranges3__45__cpo4swapE)
_ZN39_INTERNAL_58603b56_4_k_cu_3c9010d5_62174cuda3std6ranges3__45__cpo4swapE:
	.zero		1
.L_8:


//--------------------- .nv.constant0._ZN7cutlass13device_kernelINS_4gemm6kernel13GemmUniversalIN4cute5tupleIJiiiiEEENS1_10collective13CollectiveMmaINS1_34MainloopSm90TmaGmmaWarpSpecializedILi4ENS5_IJNS4_1CILi1EEESB_SB_EEENS1_35KernelTmaWarpSpecializedCooperativeEEENS5_IJNSA_ILi384EEENSA_ILi32EEENSA_ILi128EEEEEEaNS5_IJlSB_lEEEaSJ_NS4_8TiledMMAINS4_8MMA_AtomIJNS4_4SM904GMMA26MMA_64x32x32_S32S8S8_SS_TNEEEENS4_6LayoutINS5_IJNSA_ILi2EEESB_SB_EEENS5_IJSB_NSA_ILi0EEEST_EEEEENS5_IJNS4_10UnderscoreESW_SW_EEEEENS4_13SM90_TMA_LOADENS4_14ComposedLayoutINS4_7SwizzleILi3ELi4ELi3EEENS4_18smem_ptr_flag_bitsILi8EEENSQ_INS5_IJNSA_ILi8EEESH_EEENS5_IJSH_SB_EEEEEEEvNS4_8identityESZ_S19_vS1A_EENS_8epilogue10collective6detail29Sm90TmaWarpSpecializedAdapterINS1D_15DefaultEpilogueIaSJ_SJ_NS1C_6thread17LinearCombinationIaLi1EiiLNS1H_9ScaleType4KindE0ELNS_15FloatRoundStyleE2EaEENS1_15EpilogueDefaultEEEEEvvEEEEvNT_6ParamsE --------------------------
	.section	.nv.constant0._ZN7cutlass13device_kernelINS_4gemm6kernel13GemmUniversalIN4cute5tupleIJiiiiEEENS1_10collective13CollectiveMmaINS1_34MainloopSm90TmaGmmaWarpSpecializedILi4ENS5_IJNS4_1CILi1EEESB_SB_EEENS1_35KernelTmaWarpSpecializedCooperativeEEENS5_IJNSA_ILi384EEENSA_ILi32EEENSA_ILi128EEEEEEaNS5_IJlSB_lEEEaSJ_NS4_8TiledMMAINS4_8MMA_AtomIJNS4_4SM904GMMA26MMA_64x32x32_S32S8S8_SS_TNEEEENS4_6LayoutINS5_IJNSA_ILi2EEESB_SB_EEENS5_IJSB_NSA_ILi0EEEST_EEEEENS5_IJNS4_10UnderscoreESW_SW_EEEEENS4_13SM90_TMA_LOADENS4_14ComposedLayoutINS4_7SwizzleILi3ELi4ELi3EEENS4_18smem_ptr_flag_bitsILi8EEENSQ_INS5_IJNSA_ILi8EEESH_EEENS5_IJSH_SB_EEEEEEEvNS4_8identityESZ_S19_vS1A_EENS_8epilogue10collective6detail29Sm90TmaWarpSpecializedAdapterINS1D_15DefaultEpilogueIaSJ_SJ_NS1C_6thread17LinearCombinationIaLi1EiiLNS1H_9ScaleType4KindE0ELNS_15FloatRoundStyleE2EaEENS1_15EpilogueDefaultEEEEEvvEEEEvNT_6ParamsE,"a",@progbits
	.sectionflags	@""
	.align	4
.nv.constant0._ZN7cutlass13device_kernelINS_4gemm6kernel13GemmUniversalIN4cute5tupleIJiiiiEEENS1_10collective13CollectiveMmaINS1_34MainloopSm90TmaGmmaWarpSpecializedILi4ENS5_IJNS4_1CILi1EEESB_SB_EEENS1_35KernelTmaWarpSpecializedCooperativeEEENS5_IJNSA_ILi384EEENSA_ILi32EEENSA_ILi128EEEEEEaNS5_IJlSB_lEEEaSJ_NS4_8TiledMMAINS4_8MMA_AtomIJNS4_4SM904GMMA26MMA_64x32x32_S32S8S8_SS_TNEEEENS4_6LayoutINS5_IJNSA_ILi2EEESB_SB_EEENS5_IJSB_NSA_ILi0EEEST_EEEEENS5_IJNS4_10UnderscoreESW_SW_EEEEENS4_13SM90_TMA_LOADENS4_14ComposedLayoutINS4_7SwizzleILi3ELi4ELi3EEENS4_18smem_ptr_flag_bitsILi8EEENSQ_INS5_IJNSA_ILi8EEESH_EEENS5_IJSH_SB_EEEEEEEvNS4_8identityESZ_S19_vS1A_EENS_8epilogue10collective6detail29Sm90TmaWarpSpecializedAdapterINS1D_15DefaultEpilogueIaSJ_SJ_NS1C_6thread17LinearCombinationIaLi1EiiLNS1H_9ScaleType4KindE0ELNS_15FloatRoundStyleE2EaEENS1_15EpilogueDefaultEEEEEvvEEEEvNT_6ParamsE:
	.zero		1664


//--------------------- SYMBOLS --------------------------

	.type		.nv.reservedSmem.offset0,@object
	.size		.nv.reservedSmem.offset0,0x4
	.type		__assertfail,@function
